	.target	sm_90a

	.elftype	@"ET_EXEC"


//--------------------- .note.nv.tkinfo           --------------------------
	.section	.note.nv.tkinfo,"",@"SHT_NOTE"
	.sectionflags	@"SHF_NOTE_NV_TKINFO"
	.tkinfo
        /*0018*/ 	.word	0x00000002
        /*0030*/ 	.string	""
        /*0030*/ 	.string	"ptxas"
        /*0030*/ 	.string	"Cuda compilation tools, release 13.0, V13.0.88"
        /*0030*/ 	.string	"Build cuda_13.0.r13.0/compiler.36424714_0"
        /*0030*/ 	.string	"-arch sm_90a -m 64 "



//--------------------- .note.nv.cuinfo           --------------------------
	.section	.note.nv.cuinfo,"",@"SHT_NOTE"
	.sectionflags	@"SHF_NOTE_NV_CUINFO"
        /*0018*/ 	.short	0x0002
        /*001a*/ 	.short	0x005a
        /*001c*/ 	.short	0x0082
	.zero		2


//--------------------- .nv.info                  --------------------------
	.section	.nv.info,"",@"SHT_CUDA_INFO"
	.align	4


	//----- nvinfo : EIATTR_REGCOUNT
	.align		4
        /*0000*/ 	.byte	0x04, 0x2f
        /*0002*/ 	.short	(.L_12 - .L_11)
	.align		4
.L_11:
        /*0004*/ 	.word	index@(_ZN7cutlass13device_kernelINS_4gemm6kernel13GemmUniversalIN4cute5tupleIJiiiiEEENS1_10collective13CollectiveMmaINS1_37MainloopSm90TmaGmmaWarpSpecializedFP8ILi5ENS5_IJNS4_1CILi1EEESB_SB_EEENS1_35KernelTmaWarpSpecializedCooperativeEEENS5_IJNSA_ILi256EEENSA_ILi64EEENSA_ILi128EEEEEENS_12float_e4m3_tENS5_IJlSB_lEEESJ_SK_NS4_8TiledMMAINS4_8MMA_AtomIJNS4_4SM904GMMA30MMA_64x64x32_F32E4M3E4M3_SS_TNILNSO_7ScaleInE1ELSQ_1EEEEEENS4_6LayoutINS5_IJNSA_ILi2EEESB_SB_EEENS5_IJSB_NSA_ILi0EEESW_EEEEENS5_IJNS4_10UnderscoreESZ_SZ_EEEEENS4_13SM90_TMA_LOADENS4_14ComposedLayoutINS4_7SwizzleILi3ELi4ELi3EEENS4_18smem_ptr_flag_bitsILi8EEENST_INS5_IJNSA_ILi8EEESH_EEENS5_IJSH_SB_EEEEEEEvNS4_8identityES12_S1C_vS1D_EENS_8epilogue10collective6detail29Sm90TmaWarpSpecializedAdapterINS1G_15DefaultEpilogueISJ_SK_SK_NS1F_6thread17LinearCombinationISJ_Li1EffLNS1K_9ScaleType4KindE0ELNS_15FloatRoundStyleE2ESJ_EENS1_15EpilogueDefaultEEEEEvvEEEEvNT_6ParamsE)
        /*0008*/ 	.word	0x000000a8


	//----- nvinfo : EIATTR_FRAME_SIZE
	.align		4
.L_12:
        /*000c*/ 	.byte	0x04, 0x11
        /*000e*/ 	.short	(.L_14 - .L_13)
	.align		4
.L_13:
        /*0010*/ 	.word	index@(_ZN7cutlass13device_kernelINS_4gemm6kernel13GemmUniversalIN4cute5tupleIJiiiiEEENS1_10collective13CollectiveMmaINS1_37MainloopSm90TmaGmmaWarpSpecializedFP8ILi5ENS5_IJNS4_1CILi1EEESB_SB_EEENS1_35KernelTmaWarpSpecializedCooperativeEEENS5_IJNSA_ILi256EEENSA_ILi64EEENSA_ILi128EEEEEENS_12float_e4m3_tENS5_IJlSB_lEEESJ_SK_NS4_8TiledMMAINS4_8MMA_AtomIJNS4_4SM904GMMA30MMA_64x64x32_F32E4M3E4M3_SS_TNILNSO_7ScaleInE1ELSQ_1EEEEEENS4_6LayoutINS5_IJNSA_ILi2EEESB_SB_EEENS5_IJSB_NSA_ILi0EEESW_EEEEENS5_IJNS4_10UnderscoreESZ_SZ_EEEEENS4_13SM90_TMA_LOADENS4_14ComposedLayoutINS4_7SwizzleILi3ELi4ELi3EEENS4_18smem_ptr_flag_bitsILi8EEENST_INS5_IJNSA_ILi8EEESH_EEENS5_IJSH_SB_EEEEEEEvNS4_8identityES12_S1C_vS1D_EENS_8epilogue10collective6detail29Sm90TmaWarpSpecializedAdapterINS1G_15DefaultEpilogueISJ_SK_SK_NS1F_6thread17LinearCombinationISJ_Li1EffLNS1K_9ScaleType4KindE0ELNS_15FloatRoundStyleE2ESJ_EENS1_15EpilogueDefaultEEEEEvvEEEEvNT_6ParamsE)
        /*0014*/ 	.word	0x00000000


	//----- nvinfo : EIATTR_MIN_STACK_SIZE
	.align		4
.L_14:
        /*0018*/ 	.byte	0x04, 0x12
        /*001a*/ 	.short	(.L_16 - .L_15)
	.align		4
.L_15:
        /*001c*/ 	.word	index@(_ZN7cutlass13device_kernelINS_4gemm6kernel13GemmUniversalIN4cute5tupleIJiiiiEEENS1_10collective13CollectiveMmaINS1_37MainloopSm90TmaGmmaWarpSpecializedFP8ILi5ENS5_IJNS4_1CILi1EEESB_SB_EEENS1_35KernelTmaWarpSpecializedCooperativeEEENS5_IJNSA_ILi256EEENSA_ILi64EEENSA_ILi128EEEEEENS_12float_e4m3_tENS5_IJlSB_lEEESJ_SK_NS4_8TiledMMAINS4_8MMA_AtomIJNS4_4SM904GMMA30MMA_64x64x32_F32E4M3E4M3_SS_TNILNSO_7ScaleInE1ELSQ_1EEEEEENS4_6LayoutINS5_IJNSA_ILi2EEESB_SB_EEENS5_IJSB_NSA_ILi0EEESW_EEEEENS5_IJNS4_10UnderscoreESZ_SZ_EEEEENS4_13SM90_TMA_LOADENS4_14ComposedLayoutINS4_7SwizzleILi3ELi4ELi3EEENS4_18smem_ptr_flag_bitsILi8EEENST_INS5_IJNSA_ILi8EEESH_EEENS5_IJSH_SB_EEEEEEEvNS4_8identityES12_S1C_vS1D_EENS_8epilogue10collective6detail29Sm90TmaWarpSpecializedAdapterINS1G_15DefaultEpilogueISJ_SK_SK_NS1F_6thread17LinearCombinationISJ_Li1EffLNS1K_9ScaleType4KindE0ELNS_15FloatRoundStyleE2ESJ_EENS1_15EpilogueDefaultEEEEEvvEEEEvNT_6ParamsE)
        /*0020*/ 	.word	0x00000000
.L_16:


//--------------------- .nv.compat                --------------------------
	.section	.nv.compat,"",@"SHT_CUDA_COMPAT_INFO"
	.align	4
        /*0000*/ 	.byte	0x02, 0x09, 0x01, 0x00, 0x02, 0x02, 0x04, 0x00, 0x02, 0x05, 0x05, 0x00, 0x03, 0x07, 0x01, 0x01
        /*0010*/ 	.byte	0x02, 0x03, 0x01, 0x00, 0x02, 0x06, 0x01, 0x00, 0x04, 0x0b, 0x08, 0x00, 0x00, 0x00, 0x00, 0x00
        /*0020*/ 	.byte	0x00, 0x00, 0x00, 0x00


//--------------------- .nv.info._ZN7cutlass13device_kernelINS_4gemm6kernel13GemmUniversalIN4cute5tupleIJiiiiEEENS1_10collective13CollectiveMmaINS1_37MainloopSm90TmaGmmaWarpSpecializedFP8ILi5ENS5_IJNS4_1CILi1EEESB_SB_EEENS1_35KernelTmaWarpSpecializedCooperativeEEENS5_IJNSA_ILi256EEENSA_ILi64EEENSA_ILi128EEEEEENS_12float_e4m3_tENS5_IJlSB_lEEESJ_SK_NS4_8TiledMMAINS4_8MMA_AtomIJNS4_4SM904GMMA30MMA_64x64x32_F32E4M3E4M3_SS_TNILNSO_7ScaleInE1ELSQ_1EEEEEENS4_6LayoutINS5_IJNSA_ILi2EEESB_SB_EEENS5_IJSB_NSA_ILi0EEESW_EEEEENS5_IJNS4_10UnderscoreESZ_SZ_EEEEENS4_13SM90_TMA_LOADENS4_14ComposedLayoutINS4_7SwizzleILi3ELi4ELi3EEENS4_18smem_ptr_flag_bitsILi8EEENST_INS5_IJNSA_ILi8EEESH_EEENS5_IJSH_SB_EEEEEEEvNS4_8identityES12_S1C_vS1D_EENS_8epilogue10collective6detail29Sm90TmaWarpSpecializedAdapterINS1G_15DefaultEpilogueISJ_SK_SK_NS1F_6thread17LinearCombinationISJ_Li1EffLNS1K_9ScaleType4KindE0ELNS_15FloatRoundStyleE2ESJ_EENS1_15EpilogueDefaultEEEEEvvEEEEvNT_6ParamsE --------------------------
	.section	.nv.info._ZN7cutlass13device_kernelINS_4gemm6kernel13GemmUniversalIN4cute5tupleIJiiiiEEENS1_10collective13CollectiveMmaINS1_37MainloopSm90TmaGmmaWarpSpecializedFP8ILi5ENS5_IJNS4_1CILi1EEESB_SB_EEENS1_35KernelTmaWarpSpecializedCooperativeEEENS5_IJNSA_ILi256EEENSA_ILi64EEENSA_ILi128EEEEEENS_12float_e4m3_tENS5_IJlSB_lEEESJ_SK_NS4_8TiledMMAINS4_8MMA_AtomIJNS4_4SM904GMMA30MMA_64x64x32_F32E4M3E4M3_SS_TNILNSO_7ScaleInE1ELSQ_1EEEEEENS4_6LayoutINS5_IJNSA_ILi2EEESB_SB_EEENS5_IJSB_NSA_ILi0EEESW_EEEEENS5_IJNS4_10UnderscoreESZ_SZ_EEEEENS4_13SM90_TMA_LOADENS4_14ComposedLayoutINS4_7SwizzleILi3ELi4ELi3EEENS4_18smem_ptr_flag_bitsILi8EEENST_INS5_IJNSA_ILi8EEESH_EEENS5_IJSH_SB_EEEEEEEvNS4_8identityES12_S1C_vS1D_EENS_8epilogue10collective6detail29Sm90TmaWarpSpecializedAdapterINS1G_15DefaultEpilogueISJ_SK_SK_NS1F_6thread17LinearCombinationISJ_Li1EffLNS1K_9ScaleType4KindE0ELNS_15FloatRoundStyleE2ESJ_EENS1_15EpilogueDefaultEEEEEvvEEEEvNT_6ParamsE,"",@"SHT_CUDA_INFO"
	.sectionflags	@""
	.align	4


	//----- nvinfo : EIATTR_CUDA_API_VERSION
	.align		4
        /*0000*/ 	.byte	0x04, 0x37
        /*0002*/ 	.short	(.L_18 - .L_17)
.L_17:
        /*0004*/ 	.word	0x00000082


	//----- nvinfo : EIATTR_KPARAM_INFO
	.align		4
.L_18:
        /*0008*/ 	.byte	0x04, 0x17
        /*000a*/ 	.short	(.L_20 - .L_19)
.L_19:
        /*000c*/ 	.word	0x00000000
        /*0010*/ 	.short	0x0000
        /*0012*/ 	.short	0x0070
        /*0014*/ 	.byte	0x00, 0xf0, 0x01, 0x10


	//----- nvinfo : EIATTR_SPARSE_MMA_MASK
	.align		4
.L_20:
        /*0018*/ 	.byte	0x03, 0x50
        /*001a*/ 	.short	0x0000


	//----- nvinfo : EIATTR_MAXREG_COUNT
	.align		4
        /*001c*/ 	.byte	0x03, 0x1b
        /*001e*/ 	.short	0x00a8


	//----- nvinfo : EIATTR_NUM_BARRIERS
	.align		4
        /*0020*/ 	.byte	0x02, 0x4c
        /*0022*/ 	.byte	0x01
	.zero		1


	//----- nvinfo : EIATTR_MERCURY_ISA_VERSION
	.align		4
        /*0024*/ 	.byte	0x03, 0x5f
        /*0026*/ 	.short	0x0101


	//----- nvinfo : EIATTR_INT_WARP_WIDE_INSTR_OFFSETS
	.align		4
        /*0028*/ 	.byte	0x04, 0x31
        /*002a*/ 	.short	(.L_22 - .L_21)


	//   ....[0]....
.L_21:
        /*002c*/ 	.word	0x000003f0


	//   ....[1]....
        /*0030*/ 	.word	0x00000400


	//   ....[2]....
        /*0034*/ 	.word	0x000004f0


	//----- nvinfo : EIATTR_COOP_GROUP_MASK_REGIDS
	.align		4
.L_22:
        /*0038*/ 	.byte	0x04, 0x29
        /*003a*/ 	.short	(.L_24 - .L_23)


	//   ....[0]....
.L_23:
        /*003c*/ 	.word	0xffffffff


	//   ....[1]....
        /*0040*/ 	.word	0xffffffff


	//   ....[2]....
        /*0044*/ 	.word	0xffffffff


	//   ....[3]....
        /*0048*/ 	.word	0xffffffff


	//   ....[4]....
        /*004c*/ 	.word	0xffffffff


	//----- nvinfo : EIATTR_COOP_GROUP_INSTR_OFFSETS
	.align		4
.L_24:
        /*0050*/ 	.byte	0x04, 0x28
        /*0052*/ 	.short	(.L_26 - .L_25)


	//   ....[0]....
.L_25:
        /*0054*/ 	.word	0x00000060


	//   ....[1]....
        /*0058*/ 	.word	0x00000070


	//   ....[2]....
        /*005c*/ 	.word	0x00000130


	//   ....[3]....
        /*0060*/ 	.word	0x000002e0


	//   ....[4]....
        /*0064*/ 	.word	0x00000fe0


	//----- nvinfo : EIATTR_REG_RECONFIG
	.align		4
.L_26:
        /*0068*/ 	.byte	0x01, 0x54
	.zero		2


	//----- nvinfo : EIATTR_MBARRIER_INSTR_OFFSETS
	.align		4
        /*006c*/ 	.byte	0x04, 0x39
        /*006e*/ 	.short	(.L_28 - .L_27)


	//   ....[0]....
.L_27:
        /*0070*/ 	.word	0x00000230
        /*0074*/ 	.word	0x000000ff
        /*0078*/ 	.word	0x00000000
        /*007c*/ 	.short	0x0100
        /*007e*/ 	.byte	0x08
	.zero		1


	//   ....[1]....
        /*0080*/ 	.word	0x00000240
        /*0084*/ 	.word	0x000000ff
        /*0088*/ 	.word	0x00000028
        /*008c*/ 	.short	0x0100
        /*008e*/ 	.byte	0x08
	.zero		1


	//   ....[2]....
        /*0090*/ 	.word	0x00000250
        /*0094*/ 	.word	0x000000ff
        /*0098*/ 	.word	0x00000008
        /*009c*/ 	.short	0x0100
        /*009e*/ 	.byte	0x08
	.zero		1


	//   ....[3]....
        /*00a0*/ 	.word	0x00000260
        /*00a4*/ 	.word	0x000000ff
        /*00a8*/ 	.word	0x00000030
        /*00ac*/ 	.short	0x0100
        /*00ae*/ 	.byte	0x08
	.zero		1


	//   ....[4]....
        /*00b0*/ 	.word	0x00000270
        /*00b4*/ 	.word	0x000000ff
        /*00b8*/ 	.word	0x00000010
        /*00bc*/ 	.short	0x0100
        /*00be*/ 	.byte	0x08
	.zero		1


	//   ....[5]....
        /*00c0*/ 	.word	0x00000280
        /*00c4*/ 	.word	0x000000ff
        /*00c8*/ 	.word	0x00000038
        /*00cc*/ 	.short	0x0100
        /*00ce*/ 	.byte	0x08
	.zero		1


	//   ....[6]....
        /*00d0*/ 	.word	0x00000290
        /*00d4*/ 	.word	0x000000ff
        /*00d8*/ 	.word	0x00000018
        /*00dc*/ 	.short	0x0100
        /*00de*/ 	.byte	0x08
	.zero		1


	//   ....[7]....
        /*00e0*/ 	.word	0x000002a0
        /*00e4*/ 	.word	0x000000ff
        /*00e8*/ 	.word	0x00000040
        /*00ec*/ 	.short	0x0100
        /*00ee*/ 	.byte	0x08
	.zero		1


	//   ....[8]....
        /*00f0*/ 	.word	0x000002b0
        /*00f4*/ 	.word	0x000000ff
        /*00f8*/ 	.word	0x00000020
        /*00fc*/ 	.short	0x0100
        /*00fe*/ 	.byte	0x08
	.zero		1


	//   ....[9]....
        /*0100*/ 	.word	0x000002c0
        /*0104*/ 	.word	0x000000ff
        /*0108*/ 	.word	0x00000048
        /*010c*/ 	.short	0x0100
        /*010e*/ 	.byte	0x08
	.zero		1


	//   ....[10]....
        /*0110*/ 	.word	0x00000540
        /*0114*/ 	.word	0x000000ff
        /*0118*/ 	.word	0x00000060
        /*011c*/ 	.short	0x0100
        /*011e*/ 	.byte	0x06
	.zero		1


	//   ....[11]....
        /*0120*/ 	.word	0x000005a0
        /*0124*/ 	.word	0x000000ff
        /*0128*/ 	.word	0x00000068
        /*012c*/ 	.short	0x0100
        /*012e*/ 	.byte	0x06
	.zero		1


	//   ....[12]....
        /*0130*/ 	.word	0x00001510
        /*0134*/ 	.word	0x000000ff
        /*0138*/ 	.word	0x00000000
        /*013c*/ 	.short	0x010a
        /*013e*/ 	.byte	0x06
	.zero		1


	//   ....[13]....
        /*0140*/ 	.word	0x00001550
        /*0144*/ 	.word	0x000000ff
        /*0148*/ 	.word	0x00000000
        /*014c*/ 	.short	0x010a
        /*014e*/ 	.byte	0x06
	.zero		1


	//   ....[14]....
        /*0150*/ 	.word	0x00002040
        /*0154*/ 	.word	0x000000ff
        /*0158*/ 	.word	0x00000000
        /*015c*/ 	.short	0x010a
        /*015e*/ 	.byte	0x0e
	.zero		1


	//   ....[15]....
        /*0160*/ 	.word	0x00002080
        /*0164*/ 	.word	0x000000ff
        /*0168*/ 	.word	0x00000000
        /*016c*/ 	.short	0x010a
        /*016e*/ 	.byte	0x0e
	.zero		1


	//   ....[16]....
        /*0170*/ 	.word	0x00002870
        /*0174*/ 	.word	0x000000ff
        /*0178*/ 	.word	0x00000000
        /*017c*/ 	.short	0x0101
        /*017e*/ 	.byte	0x08
	.zero		1


	//   ....[17]....
        /*0180*/ 	.word	0x00002ec0
        /*0184*/ 	.word	0x000000ff
        /*0188*/ 	.word	0x00000000
        /*018c*/ 	.short	0x0101
        /*018e*/ 	.byte	0x08
	.zero		1


	//   ....[18]....
        /*0190*/ 	.word	0x000089d0
        /*0194*/ 	.word	0x00000013
        /*0198*/ 	.word	0x00000028
        /*019c*/ 	.short	0x010a
        /*019e*/ 	.byte	0x3f
	.zero		1


	//   ....[19]....
        /*01a0*/ 	.word	0x00008d70
        /*01a4*/ 	.word	0x00000008
        /*01a8*/ 	.word	0x00000068
        /*01ac*/ 	.short	0x0101
        /*01ae*/ 	.byte	0x3f
	.zero		1


	//   ....[20]....
        /*01b0*/ 	.word	0x00009480
        /*01b4*/ 	.word	0x00000006
        /*01b8*/ 	.word	0x00000000
        /*01bc*/ 	.short	0x010a
        /*01be*/ 	.byte	0x3f
	.zero		1


	//   ....[21]....
        /*01c0*/ 	.word	0x00009500
        /*01c4*/ 	.word	0x00000007
        /*01c8*/ 	.word	0x00000000
        /*01cc*/ 	.short	0x010a
        /*01ce*/ 	.byte	0x3f
	.zero		1


	//   ....[22]....
        /*01d0*/ 	.word	0x00009590
        /*01d4*/ 	.word	0x0000000a
        /*01d8*/ 	.word	0x00000000
        /*01dc*/ 	.short	0x010a
        /*01de*/ 	.byte	0x3f
	.zero		1


	//   ....[23]....
        /*01e0*/ 	.word	0x00009620
        /*01e4*/ 	.word	0x0000000b
        /*01e8*/ 	.word	0x00000000
        /*01ec*/ 	.short	0x010a
        /*01ee*/ 	.byte	0x3f
	.zero		1


	//   ....[24]....
        /*01f0*/ 	.word	0x000096b0
        /*01f4*/ 	.word	0x00000003
        /*01f8*/ 	.word	0x00000000
        /*01fc*/ 	.short	0x010a
        /*01fe*/ 	.byte	0x3f
	.zero		1


	//   ....[25]....
        /*0200*/ 	.word	0x00009720
        /*0204*/ 	.word	0x0000000b
        /*0208*/ 	.word	0x00000000
        /*020c*/ 	.short	0x010a
        /*020e*/ 	.byte	0x3f
	.zero		1


	//   ....[26]....
        /*0210*/ 	.word	0x00009780
        /*0214*/ 	.word	0x0000000c
        /*0218*/ 	.word	0x00000000
        /*021c*/ 	.short	0x010a
        /*021e*/ 	.byte	0x3f
	.zero		1


	//   ....[27]....
        /*0220*/ 	.word	0x00009850
        /*0224*/ 	.word	0x00000013
        /*0228*/ 	.word	0x00000028
        /*022c*/ 	.short	0x010a
        /*022e*/ 	.byte	0x3f
	.zero		1


	//   ....[28]....
        /*0230*/ 	.word	0x00009930
        /*0234*/ 	.word	0x00000006
        /*0238*/ 	.word	0x00000000
        /*023c*/ 	.short	0x010a
        /*023e*/ 	.byte	0x3f
	.zero		1


	//   ....[29]....
        /*0240*/ 	.word	0x00009980
        /*0244*/ 	.word	0x00000007
        /*0248*/ 	.word	0x00000000
        /*024c*/ 	.short	0x010a
        /*024e*/ 	.byte	0x3f
	.zero		1


	//   ....[30]....
        /*0250*/ 	.word	0x000099d0
        /*0254*/ 	.word	0x0000000a
        /*0258*/ 	.word	0x00000000
        /*025c*/ 	.short	0x010a
        /*025e*/ 	.byte	0x3f
	.zero		1


	//   ....[31]....
        /*0260*/ 	.word	0x00009a20
        /*0264*/ 	.word	0x0000000b
        /*0268*/ 	.word	0x00000000
        /*026c*/ 	.short	0x010a
        /*026e*/ 	.byte	0x3f
	.zero		1


	//----- nvinfo : EIATTR_NUM_MBARRIERS
	.align		4
.L_28:
        /*0270*/ 	.byte	0x03, 0x38
        /*0272*/ 	.short	0x000c


	//----- nvinfo : EIATTR_EXIT_INSTR_OFFSETS
	.align		4
        /*0274*/ 	.byte	0x04, 0x1c
        /*0276*/ 	.short	(.L_30 - .L_29)


	//   ....[0]....
.L_29:
        /*0278*/ 	.word	0x000005f0


	//   ....[1]....
        /*027c*/ 	.word	0x00000eb0


	//   ....[2]....
        /*0280*/ 	.word	0x00008040


	//   ....[3]....
        /*0284*/ 	.word	0x00008670


	//   ....[4]....
        /*0288*/ 	.word	0x00009700


	//----- nvinfo : EIATTR_MAX_THREADS
	.align		4
.L_30:
        /*028c*/ 	.byte	0x04, 0x05
        /*028e*/ 	.short	(.L_32 - .L_31)
.L_31:
        /*0290*/ 	.word	0x00000180
        /*0294*/ 	.word	0x00000001
        /*0298*/ 	.word	0x00000001


	//----- nvinfo : EIATTR_CRS_STACK_SIZE
	.align		4
.L_32:
        /*029c*/ 	.byte	0x04, 0x1e
        /*029e*/ 	.short	(.L_34 - .L_33)
.L_33:
        /*02a0*/ 	.word	0x00000000


	//----- nvinfo : EIATTR_CBANK_PARAM_SIZE
	.align		4
.L_34:
        /*02a4*/ 	.byte	0x03, 0x19
        /*02a6*/ 	.short	0x0470


	//----- nvinfo : EIATTR_PARAM_CBANK
	.align		4
        /*02a8*/ 	.byte	0x04, 0x0a
        /*02aa*/ 	.short	(.L_36 - .L_35)
	.align		4
.L_35:
        /*02ac*/ 	.word	index@(.nv.constant0._ZN7cutlass13device_kernelINS_4gemm6kernel13GemmUniversalIN4cute5tupleIJiiiiEEENS1_10collective13CollectiveMmaINS1_37MainloopSm90TmaGmmaWarpSpecializedFP8ILi5ENS5_IJNS4_1CILi1EEESB_SB_EEENS1_35KernelTmaWarpSpecializedCooperativeEEENS5_IJNSA_ILi256EEENSA_ILi64EEENSA_ILi128EEEEEENS_12float_e4m3_tENS5_IJlSB_lEEESJ_SK_NS4_8TiledMMAINS4_8MMA_AtomIJNS4_4SM904GMMA30MMA_64x64x32_F32E4M3E4M3_SS_TNILNSO_7ScaleInE1ELSQ_1EEEEEENS4_6LayoutINS5_IJNSA_ILi2EEESB_SB_EEENS5_IJSB_NSA_ILi0EEESW_EEEEENS5_IJNS4_10UnderscoreESZ_SZ_EEEEENS4_13SM90_TMA_LOADENS4_14ComposedLayoutINS4_7SwizzleILi3ELi4ELi3EEENS4_18smem_ptr_flag_bitsILi8EEENST_INS5_IJNSA_ILi8EEESH_EEENS5_IJSH_SB_EEEEEEEvNS4_8identityES12_S1C_vS1D_EENS_8epilogue10collective6detail29Sm90TmaWarpSpecializedAdapterINS1G_15DefaultEpilogueISJ_SK_SK_NS1F_6thread17LinearCombinationISJ_Li1EffLNS1K_9ScaleType4KindE0ELNS_15FloatRoundStyleE2ESJ_EENS1_15EpilogueDefaultEEEEEvvEEEEvNT_6ParamsE)
        /*02b0*/ 	.short	0x0210
        /*02b2*/ 	.short	0x0470


	//----- nvinfo : EIATTR_SW_WAR
	.align		4
.L_36:
        /*02b4*/ 	.byte	0x04, 0x36
        /*02b6*/ 	.short	(.L_38 - .L_37)
.L_37:
        /*02b8*/ 	.word	0x00000008
.L_38:


//--------------------- .nv.callgraph             --------------------------
	.section	.nv.callgraph,"",@"SHT_CUDA_CALLGRAPH"
	.align	4
	.sectionentsize	8
	.align		4
        /*0000*/ 	.word	0x00000000
	.align		4
        /*0004*/ 	.word	0xffffffff
	.align		4
        /*0008*/ 	.word	0x00000000
	.align		4
        /*000c*/ 	.word	0xfffffffe
	.align		4
        /*0010*/ 	.word	0x00000000
	.align		4
        /*0014*/ 	.word	0xfffffffd
	.align		4
        /*0018*/ 	.word	0x00000000
	.align		4
        /*001c*/ 	.word	0xfffffffc


//--------------------- .nv.constant4             --------------------------
	.section	.nv.constant4,"a",@progbits
	.align	8
	.align		8
.nv.constant4:
        /*0000*/ 	.dword	_ZN39_INTERNAL_9d300122_4_k_cu_e70b2c62_88824cuda3std3__45__cpo5beginE
	.align		8
        /*0008*/ 	.dword	_ZN39_INTERNAL_9d300122_4_k_cu_e70b2c62_88824cuda3std3__45__cpo3endE
	.align		8
        /*0010*/ 	.dword	_ZN39_INTERNAL_9d300122_4_k_cu_e70b2c62_88824cuda3std3__45__cpo6cbeginE
	.align		8
        /*0018*/ 	.dword	_ZN39_INTERNAL_9d300122_4_k_cu_e70b2c62_88824cuda3std3__45__cpo4cendE
	.align		8
        /*0020*/ 	.dword	_ZN39_INTERNAL_9d300122_4_k_cu_e70b2c62_88824cuda3std3__441_GLOBAL__N__9d300122_4_k_cu_e70b2c62_88826ignoreE
	.align		8
        /*0028*/ 	.dword	_ZN39_INTERNAL_9d300122_4_k_cu_e70b2c62_88824cuda3std3__419piecewise_constructE
	.align		8
        /*0030*/ 	.dword	_ZN39_INTERNAL_9d300122_4_k_cu_e70b2c62_88824cuda3std3__48in_placeE
	.align		8
        /*0038*/ 	.dword	_ZN39_INTERNAL_9d300122_4_k_cu_e70b2c62_88824cuda3std6ranges3__45__cpo4swapE
	.align		8
        /*0040*/ 	.dword	_ZN39_INTERNAL_9d300122_4_k_cu_e70b2c62_88824cuda3std6ranges3__45__cpo9iter_moveE
	.align		8
        /*0048*/ 	.dword	_ZN39_INTERNAL_9d300122_4_k_cu_e70b2c62_88824cute7productE
	.align		8
        /*0050*/ 	.dword	_ZN39_INTERNAL_9d300122_4_k_cu_e70b2c62_88824cute1_E


//--------------------- .text._ZN7cutlass13device_kernelINS_4gemm6kernel13GemmUniversalIN4cute5tupleIJiiiiEEENS1_10collective13CollectiveMmaINS1_37MainloopSm90TmaGmmaWarpSpecializedFP8ILi5ENS5_IJNS4_1CILi1EEESB_SB_EEENS1_35KernelTmaWarpSpecializedCooperativeEEENS5_IJNSA_ILi256EEENSA_ILi64EEENSA_ILi128EEEEEENS_12float_e4m3_tENS5_IJlSB_lEEESJ_SK_NS4_8TiledMMAINS4_8MMA_AtomIJNS4_4SM904GMMA30MMA_64x64x32_F32E4M3E4M3_SS_TNILNSO_7ScaleInE1ELSQ_1EEEEEENS4_6LayoutINS5_IJNSA_ILi2EEESB_SB_EEENS5_IJSB_NSA_ILi0EEESW_EEEEENS5_IJNS4_10UnderscoreESZ_SZ_EEEEENS4_13SM90_TMA_LOADENS4_14ComposedLayoutINS4_7SwizzleILi3ELi4ELi3EEENS4_18smem_ptr_flag_bitsILi8EEENST_INS5_IJNSA_ILi8EEESH_EEENS5_IJSH_SB_EEEEEEEvNS4_8identityES12_S1C_vS1D_EENS_8epilogue10collective6detail29Sm90TmaWarpSpecializedAdapterINS1G_15DefaultEpilogueISJ_SK_SK_NS1F_6thread17LinearCombinationISJ_Li1EffLNS1K_9ScaleType4KindE0ELNS_15FloatRoundStyleE2ESJ_EENS1_15EpilogueDefaultEEEEEvvEEEEvNT_6ParamsE --------------------------
	.section	.text._ZN7cutlass13device_kernelINS_4gemm6kernel13GemmUniversalIN4cute5tupleIJiiiiEEENS1_10collective13CollectiveMmaINS1_37MainloopSm90TmaGmmaWarpSpecializedFP8ILi5ENS5_IJNS4_1CILi1EEESB_SB_EEENS1_35KernelTmaWarpSpecializedCooperativeEEENS5_IJNSA_ILi256EEENSA_ILi64EEENSA_ILi128EEEEEENS_12float_e4m3_tENS5_IJlSB_lEEESJ_SK_NS4_8TiledMMAINS4_8MMA_AtomIJNS4_4SM904GMMA30MMA_64x64x32_F32E4M3E4M3_SS_TNILNSO_7ScaleInE1ELSQ_1EEEEEENS4_6LayoutINS5_IJNSA_ILi2EEESB_SB_EEENS5_IJSB_NSA_ILi0EEESW_EEEEENS5_IJNS4_10UnderscoreESZ_SZ_EEEEENS4_13SM90_TMA_LOADENS4_14ComposedLayoutINS4_7SwizzleILi3ELi4ELi3EEENS4_18smem_ptr_flag_bitsILi8EEENST_INS5_IJNSA_ILi8EEESH_EEENS5_IJSH_SB_EEEEEEEvNS4_8identityES12_S1C_vS1D_EENS_8epilogue10collective6detail29Sm90TmaWarpSpecializedAdapterINS1G_15DefaultEpilogueISJ_SK_SK_NS1F_6thread17LinearCombinationISJ_Li1EffLNS1K_9ScaleType4KindE0ELNS_15FloatRoundStyleE2ESJ_EENS1_15EpilogueDefaultEEEEEvvEEEEvNT_6ParamsE,"ax",@progbits
	.align	128
.text._ZN7cutlass13device_kernelINS_4gemm6kernel13GemmUniversalIN4cute5tupleIJiiiiEEENS1_10collective13CollectiveMmaINS1_37MainloopSm90TmaGmmaWarpSpecializedFP8ILi5ENS5_IJNS4_1CILi1EEESB_SB_EEENS1_35KernelTmaWarpSpecializedCooperativeEEENS5_IJNSA_ILi256EEENSA_ILi64EEENSA_ILi128EEEEEENS_12float_e4m3_tENS5_IJlSB_lEEESJ_SK_NS4_8TiledMMAINS4_8MMA_AtomIJNS4_4SM904GMMA30MMA_64x64x32_F32E4M3E4M3_SS_TNILNSO_7ScaleInE1ELSQ_1EEEEEENS4_6LayoutINS5_IJNSA_ILi2EEESB_SB_EEENS5_IJSB_NSA_ILi0EEESW_EEEEENS5_IJNS4_10UnderscoreESZ_SZ_EEEEENS4_13SM90_TMA_LOADENS4_14ComposedLayoutINS4_7SwizzleILi3ELi4ELi3EEENS4_18smem_ptr_flag_bitsILi8EEENST_INS5_IJNSA_ILi8EEESH_EEENS5_IJSH_SB_EEEEEEEvNS4_8identityES12_S1C_vS1D_EENS_8epilogue10collective6detail29Sm90TmaWarpSpecializedAdapterINS1G_15DefaultEpilogueISJ_SK_SK_NS1F_6thread17LinearCombinationISJ_Li1EffLNS1K_9ScaleType4KindE0ELNS_15FloatRoundStyleE2ESJ_EENS1_15EpilogueDefaultEEEEEvvEEEEvNT_6ParamsE:
        .type           _ZN7cutlass13device_kernelINS_4gemm6kernel13GemmUniversalIN4cute5tupleIJiiiiEEENS1_10collective13CollectiveMmaINS1_37MainloopSm90TmaGmmaWarpSpecializedFP8ILi5ENS5_IJNS4_1CILi1EEESB_SB_EEENS1_35KernelTmaWarpSpecializedCooperativeEEENS5_IJNSA_ILi256EEENSA_ILi64EEENSA_ILi128EEEEEENS_12float_e4m3_tENS5_IJlSB_lEEESJ_SK_NS4_8TiledMMAINS4_8MMA_AtomIJNS4_4SM904GMMA30MMA_64x64x32_F32E4M3E4M3_SS_TNILNSO_7ScaleInE1ELSQ_1EEEEEENS4_6LayoutINS5_IJNSA_ILi2EEESB_SB_EEENS5_IJSB_NSA_ILi0EEESW_EEEEENS5_IJNS4_10UnderscoreESZ_SZ_EEEEENS4_13SM90_TMA_LOADENS4_14ComposedLayoutINS4_7SwizzleILi3ELi4ELi3EEENS4_18smem_ptr_flag_bitsILi8EEENST_INS5_IJNSA_ILi8EEESH_EEENS5_IJSH_SB_EEEEEEEvNS4_8identityES12_S1C_vS1D_EENS_8epilogue10collective6detail29Sm90TmaWarpSpecializedAdapterINS1G_15DefaultEpilogueISJ_SK_SK_NS1F_6thread17LinearCombinationISJ_Li1EffLNS1K_9ScaleType4KindE0ELNS_15FloatRoundStyleE2ESJ_EENS1_15EpilogueDefaultEEEEEvvEEEEvNT_6ParamsE,@function
        .size           _ZN7cutlass13device_kernelINS_4gemm6kernel13GemmUniversalIN4cute5tupleIJiiiiEEENS1_10collective13CollectiveMmaINS1_37MainloopSm90TmaGmmaWarpSpecializedFP8ILi5ENS5_IJNS4_1CILi1EEESB_SB_EEENS1_35KernelTmaWarpSpecializedCooperativeEEENS5_IJNSA_ILi256EEENSA_ILi64EEENSA_ILi128EEEEEENS_12float_e4m3_tENS5_IJlSB_lEEESJ_SK_NS4_8TiledMMAINS4_8MMA_AtomIJNS4_4SM904GMMA30MMA_64x64x32_F32E4M3E4M3_SS_TNILNSO_7ScaleInE1ELSQ_1EEEEEENS4_6LayoutINS5_IJNSA_ILi2EEESB_SB_EEENS5_IJSB_NSA_ILi0EEESW_EEEEENS5_IJNS4_10UnderscoreESZ_SZ_EEEEENS4_13SM90_TMA_LOADENS4_14ComposedLayoutINS4_7SwizzleILi3ELi4ELi3EEENS4_18smem_ptr_flag_bitsILi8EEENST_INS5_IJNSA_ILi8EEESH_EEENS5_IJSH_SB_EEEEEEEvNS4_8identityES12_S1C_vS1D_EENS_8epilogue10collective6detail29Sm90TmaWarpSpecializedAdapterINS1G_15DefaultEpilogueISJ_SK_SK_NS1F_6thread17LinearCombinationISJ_Li1EffLNS1K_9ScaleType4KindE0ELNS_15FloatRoundStyleE2ESJ_EENS1_15EpilogueDefaultEEEEEvvEEEEvNT_6ParamsE,(.L_x_203 - _ZN7cutlass13device_kernelINS_4gemm6kernel13GemmUniversalIN4cute5tupleIJiiiiEEENS1_10collective13CollectiveMmaINS1_37MainloopSm90TmaGmmaWarpSpecializedFP8ILi5ENS5_IJNS4_1CILi1EEESB_SB_EEENS1_35KernelTmaWarpSpecializedCooperativeEEENS5_IJNSA_ILi256EEENSA_ILi64EEENSA_ILi128EEEEEENS_12float_e4m3_tENS5_IJlSB_lEEESJ_SK_NS4_8TiledMMAINS4_8MMA_AtomIJNS4_4SM904GMMA30MMA_64x64x32_F32E4M3E4M3_SS_TNILNSO_7ScaleInE1ELSQ_1EEEEEENS4_6LayoutINS5_IJNSA_ILi2EEESB_SB_EEENS5_IJSB_NSA_ILi0EEESW_EEEEENS5_IJNS4_10UnderscoreESZ_SZ_EEEEENS4_13SM90_TMA_LOADENS4_14ComposedLayoutINS4_7SwizzleILi3ELi4ELi3EEENS4_18smem_ptr_flag_bitsILi8EEENST_INS5_IJNSA_ILi8EEESH_EEENS5_IJSH_SB_EEEEEEEvNS4_8identityES12_S1C_vS1D_EENS_8epilogue10collective6detail29Sm90TmaWarpSpecializedAdapterINS1G_15DefaultEpilogueISJ_SK_SK_NS1F_6thread17LinearCombinationISJ_Li1EffLNS1K_9ScaleType4KindE0ELNS_15FloatRoundStyleE2ESJ_EENS1_15EpilogueDefaultEEEEEvvEEEEvNT_6ParamsE)
        .other          _ZN7cutlass13device_kernelINS_4gemm6kernel13GemmUniversalIN4cute5tupleIJiiiiEEENS1_10collective13CollectiveMmaINS1_37MainloopSm90TmaGmmaWarpSpecializedFP8ILi5ENS5_IJNS4_1CILi1EEESB_SB_EEENS1_35KernelTmaWarpSpecializedCooperativeEEENS5_IJNSA_ILi256EEENSA_ILi64EEENSA_ILi128EEEEEENS_12float_e4m3_tENS5_IJlSB_lEEESJ_SK_NS4_8TiledMMAINS4_8MMA_AtomIJNS4_4SM904GMMA30MMA_64x64x32_F32E4M3E4M3_SS_TNILNSO_7ScaleInE1ELSQ_1EEEEEENS4_6LayoutINS5_IJNSA_ILi2EEESB_SB_EEENS5_IJSB_NSA_ILi0EEESW_EEEEENS5_IJNS4_10UnderscoreESZ_SZ_EEEEENS4_13SM90_TMA_LOADENS4_14ComposedLayoutINS4_7SwizzleILi3ELi4ELi3EEENS4_18smem_ptr_flag_bitsILi8EEENST_INS5_IJNSA_ILi8EEESH_EEENS5_IJSH_SB_EEEEEEEvNS4_8identityES12_S1C_vS1D_EENS_8epilogue10collective6detail29Sm90TmaWarpSpecializedAdapterINS1G_15DefaultEpilogueISJ_SK_SK_NS1F_6thread17LinearCombinationISJ_Li1EffLNS1K_9ScaleType4KindE0ELNS_15FloatRoundStyleE2ESJ_EENS1_15EpilogueDefaultEEEEEvvEEEEvNT_6ParamsE,@"STO_CUDA_ENTRY STV_DEFAULT"
_ZN7cutlass13device_kernelINS_4gemm6kernel13GemmUniversalIN4cute5tupleIJiiiiEEENS1_10collective13CollectiveMmaINS1_37MainloopSm90TmaGmmaWarpSpecializedFP8ILi5ENS5_IJNS4_1CILi1EEESB_SB_EEENS1_35KernelTmaWarpSpecializedCooperativeEEENS5_IJNSA_ILi256EEENSA_ILi64EEENSA_ILi128EEEEEENS_12float_e4m3_tENS5_IJlSB_lEEESJ_SK_NS4_8TiledMMAINS4_8MMA_AtomIJNS4_4SM904GMMA30MMA_64x64x32_F32E4M3E4M3_SS_TNILNSO_7ScaleInE1ELSQ_1EEEEEENS4_6LayoutINS5_IJNSA_ILi2EEESB_SB_EEENS5_IJSB_NSA_ILi0EEESW_EEEEENS5_IJNS4_10UnderscoreESZ_SZ_EEEEENS4_13SM90_TMA_LOADENS4_14ComposedLayoutINS4_7SwizzleILi3ELi4ELi3EEENS4_18smem_ptr_flag_bitsILi8EEENST_INS5_IJNSA_ILi8EEESH_EEENS5_IJSH_SB_EEEEEEEvNS4_8identityES12_S1C_vS1D_EENS_8epilogue10collective6detail29Sm90TmaWarpSpecializedAdapterINS1G_15DefaultEpilogueISJ_SK_SK_NS1F_6thread17LinearCombinationISJ_Li1EffLNS1K_9ScaleType4KindE0ELNS_15FloatRoundStyleE2ESJ_EENS1_15EpilogueDefaultEEEEEvvEEEEvNT_6ParamsE:
[----:B------:R-:W-:Y:S01]  /*0000*/  LDC R1, c[0x0][0x28] ;  /* 0x00000a00ff017b82 */ /* 0x000fe20000000800 */
[----:B------:R-:W0:Y:S01]  /*0010*/  S2R R0, SR_TID.X ;  /* 0x0000000000007919 */ /* 0x000e220000002100 */
[----:B------:R-:W-:Y:S01]  /*0020*/  ELECT P0, URZ, PT ;  /* 0x00000000003f782f */ /* 0x000fe20003800000 */
[----:B------:R-:W-:Y:S01]  /*0030*/  BSSY B0, `(.L_x_0) ;  /* 0x000000f000007945 */ /* 0x000fe20003800000 */
[--C-:B0-----:R-:W-:Y:S02]  /*0040*/  SHF.R.U32.HI R2, RZ, 0x5, R0.reuse ;  /* 0x00000005ff027819 */ /* 0x101fe40000011600 */
[----:B------:R-:W-:-:S03]  /*0050*/  SHF.R.U32.HI R3, RZ, 0x7, R0 ;  /* 0x00000007ff037819 */ /* 0x000fc60000011600 */
[----:B------:R-:W0:Y:S04]  /*0060*/  SHFL.IDX PT, R5, R2, RZ, 0x1f ;  /* 0x00001fff02057589 */ /* 0x000e2800000e0000 */
[----:B------:R1:W2:Y:S01]  /*0070*/  SHFL.IDX PT, R6, R3, RZ, 0x1f ;  /* 0x00001fff03067589 */ /* 0x0002a200000e0000 */
[----:B0-----:R-:W-:-:S13]  /*0080*/  ISETP.NE.OR P0, PT, R5, RZ, !P0 ;  /* 0x000000ff0500720c */ /* 0x001fda0004705670 */
[----:B-12---:R-:W-:Y:S05]  /*0090*/  @P0 BRA `(.L_x_1) ;  /* 0x0000000000200947 */ /* 0x006fea0003800000 */
[----:B------:R-:W-:Y:S02]  /*00a0*/  ULDC.64 UR4, c[0x0][0x198] ;  /* 0x0000660000047ab9 */ /* 0x000fe40000000a00 */
[----:B------:R-:W-:Y:S02]  /*00b0*/  UIADD3 UR6, UP0, UR4, 0xf0, URZ ;  /* 0x000000f004067890 */ /* 0x000fe4000ff1e03f */
[----:B------:R-:W-:Y:S02]  /*00c0*/  UIADD3 UR4, UP1, UR4, 0x1f0, URZ ;  /* 0x000001f004047890 */ /* 0x000fe4000ff3e03f */
[----:B------:R-:W-:Y:S02]  /*00d0*/  UIADD3.X UR7, URZ, UR5, URZ, UP0, !UPT ;  /* 0x000000053f077290 */ /* 0x000fe400087fe43f */
[----:B------:R-:W-:-:S07]  /*00e0*/  UIADD3.X UR5, URZ, UR5, URZ, UP1, !UPT ;  /* 0x000000053f057290 */ /* 0x000fce0008ffe43f */
[----:B------:R0:W-:Y:S02]  /*00f0*/  UTMACCTL.PF [UR6] ;  /* 0x00000000060079b9 */ /* 0x0001e40008040000 */
[----:B------:R0:W-:Y:S02]  /*0100*/  UTMACCTL.PF [UR4] ;  /* 0x00000000040079b9 */ /* 0x0001e40008040000 */
[----:B0-----:R-:W-:Y:S01]  /*0110*/  NOP ;  /* 0x0000000000007918 */ /* 0x001fe20000000000 */
.L_x_1:
[----:B------:R-:W-:Y:S05]  /*0120*/  BSYNC B0 ;  /* 0x0000000000007941 */ /* 0x000fea0003800000 */
.L_x_0:
[----:B------:R-:W0:Y:S02]  /*0130*/  SHFL.IDX PT, R3, R2, RZ, 0x1f ;  /* 0x00001fff02037589 */ /* 0x000e2400000e0000 */
[----:B0-----:R-:W-:-:S13]  /*0140*/  ISETP.NE.AND P0, PT, R3, RZ, PT ;  /* 0x000000ff0300720c */ /* 0x001fda0003f05270 */
[----:B------:R-:W-:Y:S05]  /*0150*/  @P0 BRA `(.L_x_2) ;  /* 0x0000000000600947 */ /* 0x000fea0003800000 */
[----:B------:R-:W0:Y:S01]  /*0160*/  S2UR UR8, SR_CgaCtaId ;  /* 0x00000000000879c3 */ /* 0x000e220000008800 */
[----:B------:R-:W-:Y:S01]  /*0170*/  UMOV UR4, 0x400 ;  /* 0x0000040000047882 */ /* 0x000fe20000000000 */
[----:B------:R-:W-:Y:S01]  /*0180*/  UMOV UR5, 0x1 ;  /* 0x0000000100057882 */ /* 0x000fe20000000000 */
[----:B------:R-:W-:Y:S01]  /*0190*/  UMOV UR6, 0x100 ;  /* 0x0000010000067882 */ /* 0x000fe20000000000 */
[----:B------:R-:W-:Y:S01]  /*01a0*/  ELECT P0, URZ, PT ;  /* 0x00000000003f782f */ /* 0x000fe20003800000 */
[----:B------:R-:W-:-:S04]  /*01b0*/  UIADD3 UR6, -UR6, 0x100000, URZ ;  /* 0x0010000006067890 */ /* 0x000fc8000fffe13f */
[----:B------:R-:W-:Y:S02]  /*01c0*/  USHF.L.U32 UR7, UR6, 0xb, URZ ;  /* 0x0000000b06077899 */ /* 0x000fe4000800063f */
[----:B------:R-:W-:Y:S02]  /*01d0*/  USHF.L.U32 UR6, UR6, 0x1, URZ ;  /* 0x0000000106067899 */ /* 0x000fe4000800063f */
[----:B0-----:R-:W-:Y:S02]  /*01e0*/  ULEA UR8, UR8, UR4, 0x18 ;  /* 0x0000000408087291 */ /* 0x001fe4000f8ec03f */
[----:B------:R-:W-:-:S04]  /*01f0*/  UIADD3 UR4, -UR5, 0x100000, URZ ;  /* 0x0010000005047890 */ /* 0x000fc8000fffe13f */
[----:B------:R-:W-:Y:S02]  /*0200*/  USHF.L.U32 UR5, UR4, 0xb, URZ ;  /* 0x0000000b04057899 */ /* 0x000fe4000800063f */
[----:B------:R-:W-:Y:S01]  /*0210*/  USHF.L.U32 UR4, UR4, 0x1, URZ ;  /* 0x0000000104047899 */ /* 0x000fe2000800063f */
[----:B------:R-:W0:Y:S11]  /*0220*/  FENCE.VIEW.ASYNC.S ;  /* 0x00000000000073c6 */ /* 0x000e360000000000 */
[----:B0-----:R0:W1:Y:S01]  /*0230*/  SYNCS.EXCH.64 URZ, [UR8], UR4 ;  /* 0x00000004083f75b2 */ /* 0x0010620008000100 */
[----:B------:R0:W2:Y:S01]  /*0240*/  SYNCS.EXCH.64 URZ, [UR8+0x28], UR6 ;  /* 0x00002806083f75b2 */ /* 0x0000a20008000100 */
[----:B------:R0:W3:Y:S01]  /*0250*/  SYNCS.EXCH.64 URZ, [UR8+0x8], UR4 ;  /* 0x00000804083f75b2 */ /* 0x0000e20008000100 */
[----:B------:R0:W4:Y:S01]  /*0260*/  SYNCS.EXCH.64 URZ, [UR8+0x30], UR6 ;  /* 0x00003006083f75b2 */ /* 0x0001220008000100 */
[----:B------:R0:W0:Y:S01]  /*0270*/  SYNCS.EXCH.64 URZ, [UR8+0x10], UR4 ;  /* 0x00001004083f75b2 */ /* 0x0000220008000100 */
[----:B------:R0:W0:Y:S01]  /*0280*/  SYNCS.EXCH.64 URZ, [UR8+0x38], UR6 ;  /* 0x00003806083f75b2 */ /* 0x0000220008000100 */
[----:B------:R0:W0:Y:S01]  /*0290*/  SYNCS.EXCH.64 URZ, [UR8+0x18], UR4 ;  /* 0x00001804083f75b2 */ /* 0x0000220008000100 */
[----:B------:R0:W0:Y:S01]  /*02a0*/  SYNCS.EXCH.64 URZ, [UR8+0x40], UR6 ;  /* 0x00004006083f75b2 */ /* 0x0000220008000100 */
[----:B------:R0:W0:Y:S01]  /*02b0*/  SYNCS.EXCH.64 URZ, [UR8+0x20], UR4 ;  /* 0x00002004083f75b2 */ /* 0x0000220008000100 */
[----:B------:R0:W0:Y:S01]  /*02c0*/  SYNCS.EXCH.64 URZ, [UR8+0x48], UR6 ;  /* 0x00004806083f75b2 */ /* 0x0000220008000100 */
[----:B------:R-:W-:Y:S01]  /*02d0*/  NOP ;  /* 0x0000000000007918 */ /* 0x000fe20000000000 */
.L_x_2:
[----:B------:R-:W5:Y:S01]  /*02e0*/  SHFL.IDX PT, R2, R2, RZ, 0x1f ;  /* 0x00001fff02027589 */ /* 0x000f6200000e0000 */
[----:B------:R-:W1:Y:S01]  /*02f0*/  LDC R3, c[0x0][0x65c] ;  /* 0x00019700ff037b82 */ /* 0x000e620000000800 */
[----:B------:R-:W-:Y:S02]  /*0300*/  ELECT P0, URZ, PT ;  /* 0x00000000003f782f */ /* 0x000fe40003800000 */
[----:B------:R-:W-:Y:S01]  /*0310*/  SHF.R.S32.HI R4, RZ, 0x1f, R5 ;  /* 0x0000001fff047819 */ /* 0x000fe20000011405 */
[----:B------:R-:W2:Y:S01]  /*0320*/  S2R R10, SR_CTAID.Y ;  /* 0x00000000000a7919 */ /* 0x000ea20000002600 */
[----:B0-----:R-:W-:Y:S01]  /*0330*/  UMOV UR4, 0x20 ;  /* 0x0000002000047882 */ /* 0x001fe20000000000 */
[C---:B------:R-:W-:Y:S01]  /*0340*/  ISETP.NE.AND P2, PT, R6.reuse, RZ, PT ;  /* 0x000000ff0600720c */ /* 0x040fe20003f45270 */
[----:B------:R-:W-:Y:S01]  /*0350*/  VIADD R11, R6, 0xffffffff ;  /* 0xffffffff060b7836 */ /* 0x000fe20000000000 */
[----:B------:R-:W0:Y:S01]  /*0360*/  S2R R8, SR_CTAID.X ;  /* 0x0000000000087919 */ /* 0x000e220000002500 */
[----:B------:R-:W-:Y:S01]  /*0370*/  LEA.HI R4, R4, R5, RZ, 0x2 ;  /* 0x0000000504047211 */ /* 0x000fe200078f10ff */
[----:B------:R-:W-:Y:S01]  /*0380*/  NOP ;  /* 0x0000000000007918 */ /* 0x000fe20000000000 */
[----:B------:R-:W-:Y:S01]  /*0390*/  NOP ;  /* 0x0000000000007918 */ /* 0x000fe20000000000 */
[----:B------:R-:W-:-:S02]  /*03a0*/  ISETP.GE.U32.AND P1, PT, R11, 0x2, PT ;  /* 0x000000020b00780c */ /* 0x000fc40003f26070 */
[----:B------:R-:W-:-:S05]  /*03b0*/  LOP3.LUT R4, R4, 0xfffffffc, RZ, 0xc0, !PT ;  /* 0xfffffffc04047812 */ /* 0x000fca00078ec0ff */
[----:B------:R-:W-:Y:S01]  /*03c0*/  IMAD.IADD R5, R5, 0x1, -R4 ;  /* 0x0000000105057824 */ /* 0x000fe200078e0a04 */
[----:B-----5:R-:W-:Y:S02]  /*03d0*/  ISETP.NE.OR P0, PT, R2, RZ, !P0 ;  /* 0x000000ff0200720c */ /* 0x020fe40004705670 */
[----:B-1----:R-:W-:-:S11]  /*03e0*/  ISETP.NE.AND P3, PT, R3, 0x1, PT ;  /* 0x000000010300780c */ /* 0x002fd60003f65270 */
[----:B------:R-:W-:Y:S01]  /*03f0*/  VOTEU.ALL UP0, P0 ;  /* 0x00000000003f7886 */ /* 0x000fe20000000000 */
[----:B------:R-:W-:Y:S01]  /*0400*/  VOTEU.ALL UP1, P0 ;  /* 0x00000000003f7886 */ /* 0x000fe20000020000 */
[----:B------:R-:W0:Y:S01]  /*0410*/  @P3 LDC R9, c[0x0][0x10] ;  /* 0x00000400ff093b82 */ /* 0x000e220000000800 */
[----:B--2---:R-:W-:Y:S02]  /*0420*/  @P3 IMAD.MOV.U32 R2, RZ, RZ, R10 ;  /* 0x000000ffff023224 */ /* 0x004fe400078e000a */
[----:B------:R-:W-:Y:S01]  /*0430*/  @!UP0 UMOV UR6, 0x400 ;  /* 0x0000040000068882 */ /* 0x000fe20000000000 */
[----:B------:R-:W-:-:S04]  /*0440*/  @!UP0 UIADD3 UR4, -UR4, 0x100000, URZ ;  /* 0x0010000004048890 */ /* 0x000fc8000fffe13f */
[----:B------:R-:W-:Y:S02]  /*0450*/  @!UP0 USHF.L.U32 UR5, UR4, 0xb, URZ ;  /* 0x0000000b04058899 */ /* 0x000fe4000800063f */
[----:B------:R-:W-:Y:S01]  /*0460*/  @!UP0 USHF.L.U32 UR4, UR4, 0x1, URZ ;  /* 0x0000000104048899 */ /* 0x000fe2000800063f */
[----:B------:R-:W-:Y:S02]  /*0470*/  @P3 IMAD.MOV.U32 R3, RZ, RZ, RZ ;  /* 0x000000ffff033224 */ /* 0x000fe400078e00ff */
[----:B------:R-:W-:Y:S01]  /*0480*/  @P3 IMAD.MOV.U32 R13, RZ, RZ, RZ ;  /* 0x000000ffff0d3224 */ /* 0x000fe200078e00ff */
[----:B------:R-:W1:Y:S08]  /*0490*/  @!UP0 S2UR UR7, SR_CgaCtaId ;  /* 0x00000000000789c3 */ /* 0x000e700000008800 */
[----:B------:R-:W2:Y:S01]  /*04a0*/  @!P3 LDC R7, c[0x0][0xc] ;  /* 0x00000300ff07bb82 */ /* 0x000ea20000000800 */
[----:B0-----:R-:W-:-:S04]  /*04b0*/  @P3 IMAD.WIDE.U32 R2, R8, R9, R2 ;  /* 0x0000000908023225 */ /* 0x001fc800078e0002 */
[----:B------:R-:W-:Y:S02]  /*04c0*/  IMAD.MOV.U32 R9, RZ, RZ, RZ ;  /* 0x000000ffff097224 */ /* 0x000fe400078e00ff */
[----:B------:R-:W-:Y:S01]  /*04d0*/  @P3 IMAD.IADD R3, R3, 0x1, R13 ;  /* 0x0000000103033824 */ /* 0x000fe200078e020d */
[----:B-1----:R-:W-:Y:S01]  /*04e0*/  @!UP0 ULEA UR6, UR7, UR6, 0x18 ;  /* 0x0000000607068291 */ /* 0x002fe2000f8ec03f */
[----:B------:R-:W-:Y:S01]  /*04f0*/  VOTEU.ALL UP0, P0 ;  /* 0x00000000003f7886 */ /* 0x000fe20000000000 */
[----:B------:R-:W-:-:S04]  /*0500*/  ISETP.NE.AND P0, PT, R5, 0x3, PT ;  /* 0x000000030500780c */ /* 0x000fc80003f05270 */
[----:B------:R-:W-:-:S04]  /*0510*/  ISETP.EQ.OR P0, PT, R5, RZ, !P0 ;  /* 0x000000ff0500720c */ /* 0x000fc80004702670 */
[----:B------:R-:W-:Y:S01]  /*0520*/  ISETP.EQ.AND P0, PT, R6, RZ, P0 ;  /* 0x000000ff0600720c */ /* 0x000fe20000702270 */
[----:B------:R-:W0:Y:S02]  /*0530*/  FENCE.VIEW.ASYNC.S ;  /* 0x00000000000073c6 */ /* 0x000e240000000000 */
[----:B0-----:R0:W3:Y:S01]  /*0540*/  @!UP0 SYNCS.EXCH.64 URZ, [UR6+0x60], UR4 ;  /* 0x00006004063f85b2 */ /* 0x0010e20008000100 */
[----:B--2---:R-:W-:Y:S01]  /*0550*/  @!P3 IMAD.WIDE.U32 R6, R7, R10, R8 ;  /* 0x0000000a0706b225 */ /* 0x004fe200078e0008 */
[----:B------:R-:W-:-:S03]  /*0560*/  SEL R4, RZ, 0x1, !P0 ;  /* 0x00000001ff047807 */ /* 0x000fc60004000000 */
[----:B------:R-:W-:Y:S02]  /*0570*/  @!P3 IMAD.MOV.U32 R2, RZ, RZ, R6 ;  /* 0x000000ffff02b224 */ /* 0x000fe400078e0006 */
[----:B------:R-:W-:Y:S01]  /*0580*/  @!P3 IMAD.MOV.U32 R3, RZ, RZ, R7 ;  /* 0x000000ffff03b224 */ /* 0x000fe200078e0007 */
[----:B------:R-:W-:Y:S01]  /*0590*/  SEL R4, R4, 0x2, P1 ;  /* 0x0000000204047807 */ /* 0x000fe20000800000 */
[----:B------:R0:W3:Y:S01]  /*05a0*/  @!UP1 SYNCS.EXCH.64 URZ, [UR6+0x68], UR4 ;  /* 0x00006804063f95b2 */ /* 0x0000e20008000100 */
[----:B------:R-:W-:Y:S01]  /*05b0*/  NOP ;  /* 0x0000000000007918 */ /* 0x000fe20000000000 */
[----:B---34-:R-:W-:Y:S06]  /*05c0*/  BAR.SYNC.DEFER_BLOCKING 0x0 ;  /* 0x0000000000007b1d */ /* 0x018fec0000010000 */
[----:B------:R-:W-:Y:S05]  /*05d0*/  @!P2 BRA `(.L_x_3) ;  /* 0x00000078009ca947 */ /* 0x000fea0003800000 */
[----:B------:R-:W-:-:S13]  /*05e0*/  ISETP.GT.U32.AND P0, PT, R11, 0x1, PT ;  /* 0x000000010b00780c */ /* 0x000fda0003f04070 */
[----:B0-----:R-:W-:Y:S05]  /*05f0*/  @P0 EXIT ;  /* 0x000000000000094d */ /* 0x001fea0003800000 */
[----:B------:R-:W-:Y:S01]  /*0600*/  ULDC.64 UR4, c[0x0][0x650] ;  /* 0x0001940000047ab9 */ /* 0x000fe20000000a00 */
[----:B------:R-:W-:Y:S01]  /*0610*/  PRMT R12, RZ, 0x7610, R12 ;  /* 0x00007610ff0c7816 */ /* 0x000fe2000000000c */
[----:B------:R-:W-:Y:S01]  /*0620*/  IMAD.MOV.U32 R6, RZ, RZ, -0x1 ;  /* 0xffffffffff067424 */ /* 0x000fe200078e00ff */
[----:B------:R-:W-:Y:S01]  /*0630*/  ISETP.GE.U32.AND P0, PT, R2, UR4, PT ;  /* 0x0000000402007c0c */ /* 0x000fe2000bf06070 */
[----:B------:R-:W-:Y:S02]  /*0640*/  IMAD.MOV.U32 R7, RZ, RZ, -0x1 ;  /* 0xffffffffff077424 */ /* 0x000fe400078e00ff */
[----:B------:R-:W-:Y:S01]  /*0650*/  IMAD.MOV.U32 R5, RZ, RZ, -0x1 ;  /* 0xffffffffff057424 */ /* 0x000fe200078e00ff */
[----:B------:R-:W-:-:S13]  /*0660*/  ISETP.GE.U32.AND.EX P0, PT, R3, UR5, PT, P0 ;  /* 0x0000000503007c0c */ /* 0x000fda000bf06100 */
[----:B------:R-:W-:Y:S05]  /*0670*/  @P0 BRA `(.L_x_4) ;  /* 0x00000004005c0947 */ /* 0x000fea0003800000 */
[----:B------:R-:W0:Y:S01]  /*0680*/  LDC.64 R16, c[0x0][0x628] ;  /* 0x00018a00ff107b82 */ /* 0x000e220000000a00 */
[----:B------:R-:W-:Y:S02]  /*0690*/  IMAD.MOV.U32 R6, RZ, RZ, R2 ;  /* 0x000000ffff067224 */ /* 0x000fe400078e0002 */
[----:B------:R-:W-:-:S05]  /*06a0*/  IMAD.MOV.U32 R7, RZ, RZ, R3 ;  /* 0x000000ffff077224 */ /* 0x000fca00078e0003 */
[----:B------:R-:W1:Y:S08]  /*06b0*/  LDC R18, c[0x0][0x630] ;  /* 0x00018c00ff127b82 */ /* 0x000e700000000800 */
[----:B------:R-:W2:Y:S01]  /*06c0*/  LDC.64 R20, c[0x0][0x620] ;  /* 0x00018800ff147b82 */ /* 0x000ea20000000a00 */
[----:B0-----:R-:W-:-:S04]  /*06d0*/  ISETP.NE.U32.AND P0, PT, R16, RZ, PT ;  /* 0x000000ff1000720c */ /* 0x001fc80003f05070 */
[----:B------:R-:W-:-:S13]  /*06e0*/  ISETP.NE.AND.EX P0, PT, R17, RZ, PT, P0 ;  /* 0x000000ff1100720c */ /* 0x000fda0003f05300 */
[----:B-12---:R-:W-:Y:S05]  /*06f0*/  @!P0 BRA `(.L_x_5) ;  /* 0x0000000000288947 */ /* 0x006fea0003800000 */
[----:B------:R-:W0:Y:S02]  /*0700*/  LDC R5, c[0x0][0x634] ;  /* 0x00018d00ff057b82 */ /* 0x000e240000000800 */
[----:B0-----:R-:W-:-:S05]  /*0710*/  IADD3 R5, P0, R2, R5, RZ ;  /* 0x0000000502057210 */ /* 0x001fca0007f1e0ff */
[----:B------:R-:W-:-:S04]  /*0720*/  IMAD.X R11, RZ, RZ, R3, P0 ;  /* 0x000000ffff0b7224 */ /* 0x000fc800000e0603 */
[----:B------:R-:W-:-:S04]  /*0730*/  IMAD.WIDE.U32 R6, R11, R16, RZ ;  /* 0x000000100b067225 */ /* 0x000fc800078e00ff */
[----:B------:R-:W-:-:S04]  /*0740*/  IMAD.WIDE.U32 R12, P0, R5, R17, R6 ;  /* 0x00000011050c7225 */ /* 0x000fc80007800006 */
[----:B------:R-:W-:-:S04]  /*0750*/  IMAD.WIDE.U32 R6, R5, R16, RZ ;  /* 0x0000001005067225 */ /* 0x000fc800078e00ff */
[----:B------:R-:W-:Y:S01]  /*0760*/  IMAD.X R15, RZ, RZ, RZ, P0 ;  /* 0x000000ffff0f7224 */ /* 0x000fe200000e06ff */
[----:B------:R-:W-:Y:S01]  /*0770*/  IADD3 RZ, P0, R7, R12, RZ ;  /* 0x0000000c07ff7210 */ /* 0x000fe20007f1e0ff */
[----:B------:R-:W-:-:S04]  /*0780*/  IMAD.MOV.U32 R14, RZ, RZ, R13 ;  /* 0x000000ffff0e7224 */ /* 0x000fc800078e000d */
[----:B------:R-:W-:-:S08]  /*0790*/  IMAD.WIDE.U32.X R6, R11, R17, R14, P0 ;  /* 0x000000110b067225 */ /* 0x000fd000000e040e */
.L_x_5:
[--C-:B------:R-:W-:Y:S01]  /*07a0*/  SHF.R.U64 R26, R6, R18, R7.reuse ;  /* 0x00000012061a7219 */ /* 0x100fe20000001207 */
[----:B------:R-:W0:Y:S01]  /*07b0*/  LDC.64 R22, c[0x0][0x640] ;  /* 0x00019000ff167b82 */ /* 0x000e220000000a00 */
[----:B------:R-:W-:Y:S01]  /*07c0*/  I2FP.F32.U32 R5, R8 ;  /* 0x0000000800057245 */ /* 0x000fe20000201000 */
[----:B------:R-:W-:Y:S01]  /*07d0*/  ULDC UR4, c[0x0][0x150] ;  /* 0x0000540000047ab9 */ /* 0x000fe20000000800 */
[----:B------:R-:W-:Y:S02]  /*07e0*/  SHF.R.U32.HI R6, RZ, R18, R7 ;  /* 0x00000012ff067219 */ /* 0x000fe40000011607 */
[----:B------:R-:W-:Y:S01]  /*07f0*/  IADD3 R11, P0, RZ, -R26, RZ ;  /* 0x8000001aff0b7210 */ /* 0x000fe20007f1e0ff */
[----:B------:R-:W-:Y:S01]  /*0800*/  FMUL R5, R5, UR4 ;  /* 0x0000000405057c20 */ /* 0x000fe20008400000 */
[----:B------:R-:W-:Y:S01]  /*0810*/  ULDC UR4, c[0x0][0x154] ;  /* 0x0000550000047ab9 */ /* 0x000fe20000000800 */
[----:B------:R-:W1:Y:S02]  /*0820*/  LDC R14, c[0x0][0x618] ;  /* 0x00018600ff0e7b82 */ /* 0x000e640000000800 */
[----:B------:R-:W-:-:S02]  /*0830*/  IMAD.X R13, RZ, RZ, ~R6, P0 ;  /* 0x000000ffff0d7224 */ /* 0x000fc400000e0e06 */
[----:B------:R-:W2:Y:S01]  /*0840*/  F2I.U32.TRUNC.NTZ R5, R5 ;  /* 0x0000000500057305 */ /* 0x000ea2000020f000 */
[----:B------:R-:W-:-:S03]  /*0850*/  IMAD.WIDE.U32 R6, R11, R20, R2 ;  /* 0x000000140b067225 */ /* 0x000fc600078e0002 */
[----:B------:R-:W3:Y:S01]  /*0860*/  LDC R9, c[0x0][0x144] ;  /* 0x00005100ff097b82 */ /* 0x000ee20000000800 */
[----:B------:R-:W-:-:S04]  /*0870*/  IMAD R12, R13, R20, RZ ;  /* 0x000000140d0c7224 */ /* 0x000fc800078e02ff */
[----:B------:R-:W-:Y:S02]  /*0880*/  IMAD R11, R11, R21, R12 ;  /* 0x000000150b0b7224 */ /* 0x000fe400078e020c */
[----:B------:R-:W-:Y:S01]  /*0890*/  IMAD.MOV.U32 R12, RZ, RZ, 0x1 ;  /* 0x00000001ff0c7424 */ /* 0x000fe200078e00ff */
[----:B------:R-:W4:Y:S01]  /*08a0*/  LDC R18, c[0x0][0x608] ;  /* 0x00018200ff127b82 */ /* 0x000f220000000800 */
[----:B------:R-:W-:Y:S01]  /*08b0*/  IMAD.IADD R11, R7, 0x1, R11 ;  /* 0x00000001070b7824 */ /* 0x000fe200078e020b */
[----:B0-----:R-:W-:Y:S01]  /*08c0*/  ISETP.NE.U32.AND P0, PT, R22, RZ, PT ;  /* 0x000000ff1600720c */ /* 0x001fe20003f05070 */
[----:B--2---:R-:W-:-:S03]  /*08d0*/  IMAD.MOV R7, RZ, RZ, -R5 ;  /* 0x000000ffff077224 */ /* 0x004fc600078e0a05 */
[----:B------:R-:W-:Y:S02]  /*08e0*/  ISETP.NE.AND.EX P0, PT, R23, RZ, PT, P0 ;  /* 0x000000ff1700720c */ /* 0x000fe40003f05300 */
[----:B------:R-:W0:Y:S01]  /*08f0*/  LDC R13, c[0x0][0x658] ;  /* 0x00019600ff0d7b82 */ /* 0x000e220000000800 */
[--C-:B-1----:R-:W-:Y:S02]  /*0900*/  SHF.R.U64 R16, R6, R14, R11.reuse ;  /* 0x0000000e06107219 */ /* 0x102fe4000000120b */
[----:B------:R-:W-:Y:S02]  /*0910*/  I2FP.F32.U32 R6, R10 ;  /* 0x0000000a00067245 */ /* 0x000fe40000201000 */
[----:B------:R-:W-:-:S03]  /*0920*/  SHF.R.U32.HI R11, RZ, R14, R11 ;  /* 0x0000000eff0b7219 */ /* 0x000fc6000001160b */
[----:B------:R-:W1:Y:S01]  /*0930*/  LDC R17, c[0x0][0x148] ;  /* 0x00005200ff117b82 */ /* 0x000e620000000800 */
[----:B---3--:R-:W-:Y:S02]  /*0940*/  IMAD R5, R9, R7, R8 ;  /* 0x0000000709057224 */ /* 0x008fe400078e0208 */
[----:B------:R-:W-:Y:S01]  /*0950*/  FMUL R7, R6, UR4 ;  /* 0x0000000406077c20 */ /* 0x000fe20008400000 */
[----:B------:R-:W-:-:S03]  /*0960*/  IMAD.MOV.U32 R6, RZ, RZ, -0x1 ;  /* 0xffffffffff067424 */ /* 0x000fc600078e00ff */
[----:B------:R2:W3:Y:S01]  /*0970*/  F2I.U32.TRUNC.NTZ R15, R7 ;  /* 0x00000007000f7305 */ /* 0x0004e2000020f000 */
[----:B------:R-:W1:Y:S01]  /*0980*/  LDC R21, c[0x0][0x600] ;  /* 0x00018000ff157b82 */ /* 0x000e620000000800 */
[-CC-:B----4-:R-:W-:Y:S02]  /*0990*/  SHF.R.U64 R27, R16, R18.reuse, R11.reuse ;  /* 0x00000012101b7219 */ /* 0x190fe4000000120b */
[----:B------:R-:W-:-:S05]  /*09a0*/  SHF.R.U32.HI R8, RZ, R18, R11 ;  /* 0x00000012ff087219 */ /* 0x000fca000001160b */
[----:B------:R-:W4:Y:S01]  /*09b0*/  LDC R20, c[0x0][0x648] ;  /* 0x00019200ff147b82 */ /* 0x000f220000000800 */
[-CC-:B0-----:R-:W-:Y:S02]  /*09c0*/  SHF.R.U64 R18, R27, R13.reuse, R8.reuse ;  /* 0x0000000d1b127219 */ /* 0x181fe40000001208 */
[-C--:B------:R-:W-:Y:S02]  /*09d0*/  SHF.L.U32 R6, R6, R13.reuse, RZ ;  /* 0x0000000d06067219 */ /* 0x080fe400000006ff */
[-C--:B------:R-:W-:Y:S02]  /*09e0*/  SHF.R.U32.HI R8, RZ, R13.reuse, R8 ;  /* 0x0000000dff087219 */ /* 0x080fe40000011608 */
[----:B------:R-:W-:Y:S01]  /*09f0*/  LOP3.LUT R14, RZ, R6, RZ, 0x33, !PT ;  /* 0x00000006ff0e7212 */ /* 0x000fe200078e33ff */
[----:B------:R-:W0:Y:S01]  /*0a00*/  LDC R25, c[0x0][0x638] ;  /* 0x00018e00ff197b82 */ /* 0x000e220000000800 */
[----:B------:R-:W-:Y:S01]  /*0a10*/  SHF.L.U32 R11, R12, R13, RZ ;  /* 0x0000000d0c0b7219 */ /* 0x000fe200000006ff */
[----:B------:R-:W-:-:S02]  /*0a20*/  IMAD.MOV.U32 R6, RZ, RZ, R18 ;  /* 0x000000ffff067224 */ /* 0x000fc400078e0012 */
[----:B--2---:R-:W-:-:S04]  /*0a30*/  IMAD.MOV.U32 R7, RZ, RZ, R8 ;  /* 0x000000ffff077224 */ /* 0x004fc800078e0008 */
[----:B------:R-:W2:Y:S01]  /*0a40*/  LDC R24, c[0x0][0x610] ;  /* 0x00018400ff187b82 */ /* 0x000ea20000000800 */
[----:B---3--:R-:W-:Y:S05]  /*0a50*/  @!P0 BRA `(.L_x_6) ;  /* 0x0000000000288947 */ /* 0x008fea0003800000 */
[----:B------:R-:W3:Y:S02]  /*0a60*/  LDC R13, c[0x0][0x64c] ;  /* 0x00019300ff0d7b82 */ /* 0x000ee40000000800 */
[----:B---3--:R-:W-:-:S05]  /*0a70*/  IADD3 R13, P0, R18, R13, RZ ;  /* 0x0000000d120d7210 */ /* 0x008fca0007f1e0ff */
        /* <DEDUP_REMOVED lines=8> */
.L_x_6:
[----:B----4-:R-:W-:Y:S01]  /*0b00*/  SHF.R.U64 R6, R6, R20, R7 ;  /* 0x0000001406067219 */ /* 0x010fe20000001207 */
[----:B-1----:R-:W-:Y:S01]  /*0b10*/  VIADD R7, R21, 0xffffffff ;  /* 0xffffffff15077836 */ /* 0x002fe20000000000 */
[----:B------:R-:W-:Y:S01]  /*0b20*/  LOP3.LUT R14, R27, R14, RZ, 0xc0, !PT ;  /* 0x0000000e1b0e7212 */ /* 0x000fe200078ec0ff */
[----:B------:R-:W-:Y:S02]  /*0b30*/  IMAD.MOV R15, RZ, RZ, -R15 ;  /* 0x000000ffff0f7224 */ /* 0x000fe400078e0a0f */
[----:B------:R-:W-:Y:S01]  /*0b40*/  IMAD.MOV R8, RZ, RZ, -R6 ;  /* 0x000000ffff087224 */ /* 0x000fe200078e0a06 */
[----:B------:R-:W-:Y:S01]  /*0b50*/  LOP3.LUT R7, R16, R7, RZ, 0xc0, !PT ;  /* 0x0000000710077212 */ /* 0x000fe200078ec0ff */
[----:B------:R-:W-:Y:S02]  /*0b60*/  IMAD R14, R11, R6, R14 ;  /* 0x000000060b0e7224 */ /* 0x000fe400078e020e */
[----:B------:R-:W-:Y:S02]  /*0b70*/  @P3 IMAD R5, R17, R15, R10 ;  /* 0x0000000f11053224 */ /* 0x000fe400078e020a */
[----:B0-----:R-:W-:-:S02]  /*0b80*/  IMAD R6, R8, R25, R18 ;  /* 0x0000001908067224 */ /* 0x001fc400078e0212 */
[----:B--2---:R-:W-:Y:S02]  /*0b90*/  IMAD R5, R14, R24, R5 ;  /* 0x000000180e057224 */ /* 0x004fe400078e0205 */
[----:B------:R-:W-:Y:S02]  /*0ba0*/  IMAD R6, R6, R21, R7 ;  /* 0x0000001506067224 */ /* 0x000fe400078e0207 */
[----:B------:R-:W-:-:S03]  /*0bb0*/  IMAD.MOV.U32 R12, RZ, RZ, 0x1 ;  /* 0x00000001ff0c7424 */ /* 0x000fc600078e00ff */
[----:B------:R-:W-:Y:S02]  /*0bc0*/  SEL R7, R6, R5, !P3 ;  /* 0x0000000506077207 */ /* 0x000fe40005800000 */
[----:B------:R-:W-:Y:S01]  /*0bd0*/  SEL R6, R5, R6, !P3 ;  /* 0x0000000605067207 */ /* 0x000fe20005800000 */
[----:B------:R-:W-:-:S07]  /*0be0*/  IMAD.MOV.U32 R5, RZ, RZ, R26 ;  /* 0x000000ffff057224 */ /* 0x000fce00078e001a */
.L_x_4:
[----:B------:R-:W-:-:S08]  /*0bf0*/  NOP ;  /* 0x0000000000007918 */ /* 0x000fd00000000000 */
[----:B------:R-:W0:Y:S02]  /*0c00*/  USETMAXREG.TRY_ALLOC.CTAPOOL UP0, 0xe8 ;  /* 0x000000e8000079c8 */ /* 0x000e240008000600 */
[----:B0-----:R-:W-:-:S13]  /*0c10*/  PLOP3.LUT P0, PT, PT, PT, UP0, 0x80, 0x0 ;  /* 0x000000000000781c */ /* 0x001fda0003f0f008 */
[----:B------:R-:W-:Y:S05]  /*0c20*/  @!P0 BRA `(.L_x_4) ;  /* 0xfffffffc00f08947 */ /* 0x000fea000383ffff */
[----:B------:R-:W-:Y:S01]  /*0c30*/  ULDC.64 UR4, c[0x0][0x598] ;  /* 0x0001660000047ab9 */ /* 0x000fe20000000a00 */
[----:B------:R-:W-:Y:S01]  /*0c40*/  ULDC.64 UR20, c[0x0][0x208] ;  /* 0x0000820000147ab9 */ /* 0x000fe20000000a00 */
[----:B------:R-:W-:-:S04]  /*0c50*/  ISETP.NE.U32.AND P0, PT, RZ, UR4, PT ;  /* 0x00000004ff007c0c */ /* 0x000fc8000bf05070 */
[----:B------:R-:W-:-:S13]  /*0c60*/  ISETP.NE.AND.EX P0, PT, RZ, UR5, PT, P0 ;  /* 0x00000005ff007c0c */ /* 0x000fda000bf05300 */
[----:B------:R-:W-:Y:S05]  /*0c70*/  @!P0 BRA `(.L_x_7) ;  /* 0x00000000001c8947 */ /* 0x000fea0003800000 */
[----:B------:R-:W0:Y:S02]  /*0c80*/  LDC.64 R8, c[0x0][0x598] ;  /* 0x00016600ff087b82 */ /* 0x000e240000000a00 */
[----:B0-----:R-:W2:Y:S02]  /*0c90*/  LDG.E.64 R8, desc[UR20][R8.64] ;  /* 0x0000001408087981 */ /* 0x001ea4000c1e1b00 */
[----:B--2---:R-:W-:-:S04]  /*0ca0*/  ISETP.NE.U32.AND P0, PT, R8, RZ, PT ;  /* 0x000000ff0800720c */ /* 0x004fc80003f05070 */
[----:B------:R-:W-:-:S13]  /*0cb0*/  ISETP.NE.AND.EX P0, PT, R9, RZ, PT, P0 ;  /* 0x000000ff0900720c */ /* 0x000fda0003f05300 */
[----:B------:R-:W-:Y:S05]  /*0cc0*/  @!P0 BRA `(.L_x_7) ;  /* 0x0000000000088947 */ /* 0x000fea0003800000 */
[----:B------:R0:W5:Y:S01]  /*0cd0*/  LD.E R8, desc[UR20][R8.64] ;  /* 0x0000001408087980 */ /* 0x000162000c101900 */
[----:B------:R-:W-:Y:S05]  /*0ce0*/  BRA `(.L_x_8) ;  /* 0x0000000000207947 */ /* 0x000fea0003800000 */
.L_x_7:
[----:B------:R-:W-:Y:S02]  /*0cf0*/  ULDC.64 UR4, c[0x0][0x588] ;  /* 0x0001620000047ab9 */ /* 0x000fe40000000a00 */
[----:B------:R-:W-:-:S04]  /*0d00*/  ISETP.NE.U32.AND P0, PT, RZ, UR4, PT ;  /* 0x00000004ff007c0c */ /* 0x000fc8000bf05070 */
[----:B------:R-:W-:-:S13]  /*0d10*/  ISETP.NE.AND.EX P0, PT, RZ, UR5, PT, P0 ;  /* 0x00000005ff007c0c */ /* 0x000fda000bf05300 */
[----:B------:R-:W-:Y:S05]  /*0d20*/  @!P0 BRA `(.L_x_9) ;  /* 0x00000000000c8947 */ /* 0x000fea0003800000 */
[----:B------:R-:W0:Y:S02]  /*0d30*/  LDC.64 R8, c[0x0][0x588] ;  /* 0x00016200ff087b82 */ /* 0x000e240000000a00 */
[----:B0-----:R1:W5:Y:S01]  /*0d40*/  LDG.E R8, desc[UR20][R8.64] ;  /* 0x0000001408087981 */ /* 0x001362000c1e1900 */
[----:B------:R-:W-:Y:S05]  /*0d50*/  BRA `(.L_x_8) ;  /* 0x0000000000047947 */ /* 0x000fea0003800000 */
.L_x_9:
[----:B------:R-:W2:Y:S02]  /*0d60*/  LDC R8, c[0x0][0x580] ;  /* 0x00016000ff087b82 */ /* 0x000ea40000000800 */
.L_x_8:
[----:B------:R-:W-:Y:S02]  /*0d70*/  ULDC.64 UR4, c[0x0][0x5a0] ;  /* 0x0001680000047ab9 */ /* 0x000fe40000000a00 */
[----:B------:R-:W-:-:S04]  /*0d80*/  ISETP.NE.U32.AND P0, PT, RZ, UR4, PT ;  /* 0x00000004ff007c0c */ /* 0x000fc8000bf05070 */
[----:B------:R-:W-:-:S13]  /*0d90*/  ISETP.NE.AND.EX P0, PT, RZ, UR5, PT, P0 ;  /* 0x00000005ff007c0c */ /* 0x000fda000bf05300 */
[----:B------:R-:W-:Y:S05]  /*0da0*/  @!P0 BRA `(.L_x_10) ;  /* 0x00000000001c8947 */ /* 0x000fea0003800000 */
[----:B------:R-:W3:Y:S02]  /*0db0*/  LDC.64 R10, c[0x0][0x5a0] ;  /* 0x00016800ff0a7b82 */ /* 0x000ee40000000a00 */
[----:B---3--:R-:W3:Y:S02]  /*0dc0*/  LDG.E.64 R10, desc[UR20][R10.64] ;  /* 0x000000140a0a7981 */ /* 0x008ee4000c1e1b00 */
[----:B---3--:R-:W-:-:S04]  /*0dd0*/  ISETP.NE.U32.AND P0, PT, R10, RZ, PT ;  /* 0x000000ff0a00720c */ /* 0x008fc80003f05070 */
[----:B------:R-:W-:-:S13]  /*0de0*/  ISETP.NE.AND.EX P0, PT, R11, RZ, PT, P0 ;  /* 0x000000ff0b00720c */ /* 0x000fda0003f05300 */
[----:B------:R-:W-:Y:S05]  /*0df0*/  @!P0 BRA `(.L_x_10) ;  /* 0x0000000000088947 */ /* 0x000fea0003800000 */
[----:B01----:R0:W5:Y:S01]  /*0e00*/  LD.E R9, desc[UR20][R10.64] ;  /* 0x000000140a097980 */ /* 0x003162000c101900 */
[----:B------:R-:W-:Y:S05]  /*0e10*/  BRA `(.L_x_11) ;  /* 0x0000000000207947 */ /* 0x000fea0003800000 */
.L_x_10:
[----:B------:R-:W-:Y:S02]  /*0e20*/  ULDC.64 UR4, c[0x0][0x590] ;  /* 0x0001640000047ab9 */ /* 0x000fe40000000a00 */
[----:B------:R-:W-:-:S04]  /*0e30*/  ISETP.NE.U32.AND P0, PT, RZ, UR4, PT ;  /* 0x00000004ff007c0c */ /* 0x000fc8000bf05070 */
[----:B------:R-:W-:-:S13]  /*0e40*/  ISETP.NE.AND.EX P0, PT, RZ, UR5, PT, P0 ;  /* 0x00000005ff007c0c */ /* 0x000fda000bf05300 */
[----:B------:R-:W-:Y:S05]  /*0e50*/  @!P0 BRA `(.L_x_12) ;  /* 0x00000000000c8947 */ /* 0x000fea0003800000 */
[----:B------:R-:W0:Y:S02]  /*0e60*/  LDC.64 R10, c[0x0][0x590] ;  /* 0x00016400ff0a7b82 */ /* 0x000e240000000a00 */
[----:B01----:R1:W5:Y:S01]  /*0e70*/  LDG.E R9, desc[UR20][R10.64] ;  /* 0x000000140a097981 */ /* 0x003362000c1e1900 */
[----:B------:R-:W-:Y:S05]  /*0e80*/  BRA `(.L_x_11) ;  /* 0x0000000000047947 */ /* 0x000fea0003800000 */
.L_x_12:
[----:B01----:R-:W3:Y:S02]  /*0e90*/  LDC R9, c[0x0][0x584] ;  /* 0x00016100ff097b82 */ /* 0x003ee40000000800 */
.L_x_11:
[----:B------:R-:W-:-:S13]  /*0ea0*/  LOP3.LUT P0, RZ, R12, 0xff, RZ, 0xc0, !PT ;  /* 0x000000ff0cff7812 */ /* 0x000fda000780c0ff */
[----:B------:R-:W-:Y:S05]  /*0eb0*/  @!P0 EXIT ;  /* 0x000000000000894d */ /* 0x000fea0003800000 */
[----:B------:R-:W-:Y:S01]  /*0ec0*/  ULDC UR4, c[0x0][0x28c] ;  /* 0x0000a30000047ab9 */ /* 0x000fe20000000800 */
[----:B------:R-:W-:Y:S01]  /*0ed0*/  LOP3.LUT R142, R4, 0x1, RZ, 0xfc, !PT ;  /* 0x00000001048e7812 */ /* 0x000fe200078efcff */
[----:B------:R-:W-:-:S04]  /*0ee0*/  UIADD3 UR4, UR4, 0x7f, URZ ;  /* 0x0000007f04047890 */ /* 0x000fc8000fffe03f */
[----:B------:R-:W-:-:S04]  /*0ef0*/  USHF.R.S32.HI UR5, URZ, 0x1f, UR4 ;  /* 0x0000001f3f057899 */ /* 0x000fc80008011404 */
[----:B------:R-:W-:-:S03]  /*0f00*/  ULEA.HI UR5, UR5, UR4, URZ, 0x7 ;  /* 0x0000000405057291 */ /* 0x000fc6000f8f383f */
[----:B------:R-:W-:Y:S01]  /*0f10*/  UMOV UR4, URZ ;  /* 0x0000003f00047c82 */ /* 0x000fe20008000000 */
[----:B------:R-:W-:-:S03]  /*0f20*/  USHF.R.S32.HI UR9, URZ, 0x7, UR5 ;  /* 0x000000073f097899 */ /* 0x000fc60008011405 */
[----:B------:R-:W-:-:S09]  /*0f30*/  UMOV UR5, URZ ;  /* 0x0000003f00057c82 */ /* 0x000fd20008000000 */
.L_x_165:
[----:B01----:R-:W-:Y:S01]  /*0f40*/  LOP3.LUT R10, R0, 0x80, RZ, 0xc0, !PT ;  /* 0x00000080000a7812 */ /* 0x003fe200078ec0ff */
[----:B------:R-:W0:Y:S01]  /*0f50*/  S2UR UR13, SR_CgaCtaId ;  /* 0x00000000000d79c3 */ /* 0x000e220000008800 */
[----:B------:R-:W-:Y:S01]  /*0f60*/  UMOV UR12, 0x400 ;  /* 0x00000400000c7882 */ /* 0x000fe20000000000 */
[----:B------:R-:W-:Y:S01]  /*0f70*/  UMOV UR6, URZ ;  /* 0x0000003f00067c82 */ /* 0x000fe20008000000 */
[----:B------:R-:W-:Y:S01]  /*0f80*/  SHF.R.U32.HI R10, RZ, 0x7, R10 ;  /* 0x00000007ff0a7819 */ /* 0x000fe2000001160a */
[----:B------:R-:W-:Y:S01]  /*0f90*/  UMOV UR7, URZ ;  /* 0x0000003f00077c82 */ /* 0x000fe20008000000 */
[----:B------:R-:W-:Y:S02]  /*0fa0*/  CS2R R18, SRZ ;  /* 0x0000000000127805 */ /* 0x000fe4000001ff00 */
[----:B------:R-:W-:Y:S02]  /*0fb0*/  CS2R R16, SRZ ;  /* 0x0000000000107805 */ /* 0x000fe4000001ff00 */
[----:B------:R-:W-:Y:S01]  /*0fc0*/  CS2R R20, SRZ ;  /* 0x0000000000147805 */ /* 0x000fe2000001ff00 */
[----:B------:R-:W1:Y:S01]  /*0fd0*/  LDC R11, c[0x0][0x28c] ;  /* 0x0000a300ff0b7b82 */ /* 0x000e620000000800 */
[----:B----4-:R-:W4:Y:S01]  /*0fe0*/  SHFL.IDX PT, R10, R10, RZ, 0x1f ;  /* 0x00001fff0a0a7589 */ /* 0x010f2200000e0000 */
[----:B------:R-:W-:-:S02]  /*0ff0*/  CS2R R22, SRZ ;  /* 0x0000000000167805 */ /* 0x000fc4000001ff00 */
[----:B------:R-:W-:Y:S02]  /*1000*/  CS2R R88, SRZ ;  /* 0x0000000000587805 */ /* 0x000fe4000001ff00 */
[----:B------:R-:W-:Y:S02]  /*1010*/  CS2R R90, SRZ ;  /* 0x00000000005a7805 */ /* 0x000fe4000001ff00 */
[----:B------:R-:W-:Y:S02]  /*1020*/  CS2R R92, SRZ ;  /* 0x00000000005c7805 */ /* 0x000fe4000001ff00 */
[----:B------:R-:W-:Y:S02]  /*1030*/  CS2R R96, SRZ ;  /* 0x0000000000607805 */ /* 0x000fe4000001ff00 */
[----:B------:R-:W-:Y:S02]  /*1040*/  CS2R R94, SRZ ;  /* 0x00000000005e7805 */ /* 0x000fe4000001ff00 */
        /* <DEDUP_REMOVED lines=16> */
[----:B-1----:R-:W-:Y:S02]  /*1150*/  ISETP.GE.AND P0, PT, R11, 0x1, PT ;  /* 0x000000010b00780c */ /* 0x002fe40003f06270 */
[----:B------:R-:W-:Y:S02]  /*1160*/  CS2R R130, SRZ ;  /* 0x0000000000827805 */ /* 0x000fe4000001ff00 */
[----:B----4-:R-:W-:-:S02]  /*1170*/  R2UR UR8, R10 ;  /* 0x000000000a0872ca */ /* 0x010fc400000e0000 */
[----:B------:R-:W-:Y:S02]  /*1180*/  CS2R R132, SRZ ;  /* 0x0000000000847805 */ /* 0x000fe4000001ff00 */
[----:B------:R-:W-:Y:S02]  /*1190*/  CS2R R134, SRZ ;  /* 0x0000000000867805 */ /* 0x000fe4000001ff00 */
[----:B------:R-:W-:Y:S02]  /*11a0*/  CS2R R136, SRZ ;  /* 0x0000000000887805 */ /* 0x000fe4000001ff00 */
[----:B------:R-:W-:Y:S02]  /*11b0*/  CS2R R138, SRZ ;  /* 0x00000000008a7805 */ /* 0x000fe4000001ff00 */
[----:B------:R-:W-:Y:S01]  /*11c0*/  CS2R R140, SRZ ;  /* 0x00000000008c7805 */ /* 0x000fe2000001ff00 */
[----:B------:R-:W-:Y:S01]  /*11d0*/  IMAD.MOV.U32 R143, RZ, RZ, RZ ;  /* 0x000000ffff8f7224 */ /* 0x000fe200078e00ff */
[----:B------:R-:W-:Y:S01]  /*11e0*/  CS2R R56, SRZ ;  /* 0x0000000000387805 */ /* 0x000fe2000001ff00 */
[----:B------:R-:W-:Y:S01]  /*11f0*/  IMAD.MOV.U32 R145, RZ, RZ, RZ ;  /* 0x000000ffff917224 */ /* 0x000fe200078e00ff */
[----:B------:R-:W-:Y:S01]  /*1200*/  CS2R R58, SRZ ;  /* 0x00000000003a7805 */ /* 0x000fe2000001ff00 */
[----:B--23--:R-:W-:Y:S01]  /*1210*/  IMAD.U32 R13, RZ, RZ, UR4 ;  /* 0x00000004ff0d7e24 */ /* 0x00cfe2000f8e00ff */
[----:B------:R-:W-:-:S02]  /*1220*/  CS2R R60, SRZ ;  /* 0x00000000003c7805 */ /* 0x000fc4000001ff00 */
[----:B------:R-:W-:Y:S01]  /*1230*/  CS2R R62, SRZ ;  /* 0x00000000003e7805 */ /* 0x000fe2000001ff00 */
[----:B------:R-:W-:Y:S01]  /*1240*/  ULEA.HI UR10, UR8, UR8, URZ, 0x1 ;  /* 0x00000008080a7291 */ /* 0x000fe2000f8f083f */
[----:B------:R-:W-:Y:S02]  /*1250*/  CS2R R64, SRZ ;  /* 0x0000000000407805 */ /* 0x000fe4000001ff00 */
[----:B------:R-:W-:Y:S02]  /*1260*/  CS2R R66, SRZ ;  /* 0x0000000000427805 */ /* 0x000fe4000001ff00 */
[----:B------:R-:W-:Y:S01]  /*1270*/  CS2R R68, SRZ ;  /* 0x0000000000447805 */ /* 0x000fe2000001ff00 */
[----:B------:R-:W-:Y:S01]  /*1280*/  ULOP3.LUT UR11, UR10, 0x7fffe, URZ, 0xc0, !UPT ;  /* 0x0007fffe0a0b7892 */ /* 0x000fe2000f8ec03f */
[----:B------:R-:W-:Y:S01]  /*1290*/  CS2R R70, SRZ ;  /* 0x0000000000467805 */ /* 0x000fe2000001ff00 */
[----:B0-----:R-:W-:Y:S01]  /*12a0*/  ULEA UR10, UR13, UR12, 0x18 ;  /* 0x0000000c0d0a7291 */ /* 0x001fe2000f8ec03f */
[----:B------:R-:W-:Y:S01]  /*12b0*/  CS2R R72, SRZ ;  /* 0x0000000000487805 */ /* 0x000fe2000001ff00 */
[----:B------:R-:W-:Y:S01]  /*12c0*/  UIADD3 UR11, UR8, -UR11, URZ ;  /* 0x8000000b080b7290 */ /* 0x000fe2000fffe03f */
[----:B------:R-:W-:Y:S01]  /*12d0*/  CS2R R74, SRZ ;  /* 0x00000000004a7805 */ /* 0x000fe2000001ff00 */
[----:B------:R-:W-:Y:S01]  /*12e0*/  UMOV UR12, UR5 ;  /* 0x00000005000c7c82 */ /* 0x000fe20008000000 */
[----:B------:R-:W-:Y:S01]  /*12f0*/  UMOV UR8, URZ ;  /* 0x0000003f00087c82 */ /* 0x000fe20008000000 */
[----:B------:R-:W-:Y:S01]  /*1300*/  ULEA UR11, UR11, UR10, 0xd ;  /* 0x0000000a0b0b7291 */ /* 0x000fe2000f8e683f */
[----:B------:R-:W-:-:S02]  /*1310*/  CS2R R76, SRZ ;  /* 0x00000000004c7805 */ /* 0x000fc4000001ff00 */
[----:B------:R-:W-:Y:S02]  /*1320*/  CS2R R78, SRZ ;  /* 0x00000000004e7805 */ /* 0x000fe4000001ff00 */
[----:B------:R-:W-:Y:S01]  /*1330*/  CS2R R80, SRZ ;  /* 0x0000000000507805 */ /* 0x000fe2000001ff00 */
[----:B------:R-:W-:Y:S01]  /*1340*/  UIADD3 UR11, UR11, 0x100, URZ ;  /* 0x000001000b0b7890 */ /* 0x000fe2000fffe03f */
[----:B------:R-:W-:Y:S02]  /*1350*/  CS2R R82, SRZ ;  /* 0x0000000000527805 */ /* 0x000fe4000001ff00 */
[----:B------:R-:W-:Y:S02]  /*1360*/  CS2R R84, SRZ ;  /* 0x0000000000547805 */ /* 0x000fe4000001ff00 */
[----:B------:R-:W-:Y:S01]  /*1370*/  CS2R R86, SRZ ;  /* 0x0000000000567805 */ /* 0x000fe2000001ff00 */
[----:B------:R-:W-:Y:S01]  /*1380*/  USHF.R.U32.HI UR11, URZ, 0x4, UR11 ;  /* 0x000000043f0b7899 */ /* 0x000fe2000801160b */
[----:B------:R-:W-:-:S02]  /*1390*/  CS2R R24, SRZ ;  /* 0x0000000000187805 */ /* 0x000fc4000001ff00 */
[----:B------:R-:W-:Y:S02]  /*13a0*/  CS2R R26, SRZ ;  /* 0x00000000001a7805 */ /* 0x000fe4000001ff00 */
[----:B------:R-:W-:Y:S01]  /*13b0*/  CS2R R28, SRZ ;  /* 0x00000000001c7805 */ /* 0x000fe2000001ff00 */
[----:B------:R-:W-:Y:S01]  /*13c0*/  ULOP3.LUT UR11, UR11, 0x3fff, URZ, 0xc0, !UPT ;  /* 0x00003fff0b0b7892 */ /* 0x000fe2000f8ec03f */
        /* <DEDUP_REMOVED lines=12> */
[----:B------:R-:W-:Y:S01]  /*1490*/  CS2R R54, SRZ ;  /* 0x0000000000367805 */ /* 0x000fe2000001ff00 */
[----:B------:R-:W-:Y:S06]  /*14a0*/  @!P0 BRA `(.L_x_13) ;  /* 0x0000000800a08947 */ /* 0x000fec0003800000 */
[----:B------:R-:W-:-:S13]  /*14b0*/  ISETP.NE.AND P1, PT, R142, 0x3, PT ;  /* 0x000000038e00780c */ /* 0x000fda0003f25270 */
[----:B------:R-:W-:Y:S05]  /*14c0*/  @!P1 BRA `(.L_x_14) ;  /* 0x0000000000049947 */ /* 0x000fea0003800000 */
[----:B------:R-:W-:Y:S01]  /*14d0*/  BPT.TRAP 0x1 ;  /* 0x000000040000795c */ /* 0x000fe20000300000 */
.L_x_14:
[----:B------:R-:W-:Y:S01]  /*14e0*/  ULEA UR6, UR5, UR10, 0x3 ;  /* 0x0000000a05067291 */ /* 0x000fe2000f8e183f */
[----:B------:R-:W-:-:S05]  /*14f0*/  IMAD.U32 R10, RZ, RZ, UR4 ;  /* 0x00000004ff0a7e24 */ /* 0x000fca000f8e00ff */
[----:B------:R-:W-:-:S04]  /*1500*/  SHF.L.U32 R10, R10, 0x1f, RZ ;  /* 0x0000001f0a0a7819 */ /* 0x000fc800000006ff */
[----:B------:R0:W1:Y:S01]  /*1510*/  SYNCS.PHASECHK.TRANS64.TRYWAIT P0, [UR6], R10 ;  /* 0x0000000aff0075a7 */ /* 0x0000620008000146 */
[----:B------:R-:W-:Y:S05]  /*1520*/  @!P1 BRA `(.L_x_15) ;  /* 0x0000000000049947 */ /* 0x000fea0003800000 */
[----:B------:R-:W-:Y:S01]  /*1530*/  BPT.TRAP 0x1 ;  /* 0x000000040000795c */ /* 0x000fe20000300000 */
.L_x_15:
[----:B-1----:R-:W-:Y:S05]  /*1540*/  @P0 BRA `(.L_x_16) ;  /* 0x0000000000080947 */ /* 0x002fea0003800000 */
[----:B------:R-:W1:Y:S02]  /*1550*/  SYNCS.PHASECHK.TRANS64.TRYWAIT P0, [UR6], R10 ;  /* 0x0000000aff0075a7 */ /* 0x000e640008000146 */
[----:B-1----:R-:W-:Y:S05]  /*1560*/  @!P0 BRA `(.L_x_17) ;  /* 0x0000008000688947 */ /* 0x002fea0003800000 */
.L_x_16:
[----:B------:R-:W-:Y:S01]  /*1570*/  UIADD3 UR6, UR10, 0x28100, URZ ;  /* 0x000281000a067890 */ /* 0x000fe2000fffe03f */
[----:B------:R-:W-:Y:S01]  /*1580*/  WARPGROUP.ARRIVE ;  /* 0x00000000000079c5 */ /* 0x000fe20000000000 */
[----:B------:R-:W-:Y:S01]  /*1590*/  ULOP3.LUT UR8, UR11, 0x10000, URZ, 0xfc, !UPT ;  /* 0x000100000b087892 */ /* 0x000fe2000f8efc3f */
[----:B------:R-:W-:Y:S01]  /*15a0*/  CS2R R18, SRZ ;  /* 0x0000000000127805 */ /* 0x000fe2000001ff00 */
[----:B------:R-:W-:Y:S01]  /*15b0*/  USHF.R.U32.HI UR6, URZ, 0x4, UR6 ;  /* 0x000000043f067899 */ /* 0x000fe20008011606 */
[----:B------:R-:W-:Y:S01]  /*15c0*/  CS2R R16, SRZ ;  /* 0x0000000000107805 */ /* 0x000fe2000001ff00 */
[----:B------:R-:W-:Y:S01]  /*15d0*/  ULEA UR8, UR5, UR8, 0xb ;  /* 0x0000000805087291 */ /* 0x000fe2000f8e583f */
[----:B------:R-:W-:Y:S01]  /*15e0*/  CS2R R20, SRZ ;  /* 0x0000000000147805 */ /* 0x000fe2000001ff00 */
[----:B------:R-:W-:Y:S01]  /*15f0*/  ULOP3.LUT UR6, UR6, 0x3fff, URZ, 0xc0, !UPT ;  /* 0x00003fff06067892 */ /* 0x000fe2000f8ec03f */
[----:B------:R-:W-:Y:S01]  /*1600*/  CS2R R22, SRZ ;  /* 0x0000000000167805 */ /* 0x000fe2000001ff00 */
[----:B------:R-:W-:Y:S01]  /*1610*/  UMOV UR13, 0x40000040 ;  /* 0x40000040000d7882 */ /* 0x000fe20000000000 */
[----:B------:R-:W-:Y:S01]  /*1620*/  UMOV UR15, 0x40000040 ;  /* 0x40000040000f7882 */ /* 0x000fe20000000000 */
[----:B------:R-:W-:Y:S01]  /*1630*/  ULOP3.LUT UR6, UR6, 0x10000, URZ, 0xfc, !UPT ;  /* 0x0001000006067892 */ /* 0x000fe2000f8efc3f */
[----:B------:R-:W-:Y:S01]  /*1640*/  CS2R R88, SRZ ;  /* 0x0000000000587805 */ /* 0x000fe2000001ff00 */
[----:B------:R-:W-:Y:S01]  /*1650*/  UMOV UR12, UR8 ;  /* 0x00000008000c7c82 */ /* 0x000fe20008000000 */
[----:B------:R-:W-:Y:S01]  /*1660*/  CS2R R90, SRZ ;  /* 0x00000000005a7805 */ /* 0x000fe2000001ff00 */
[----:B------:R-:W-:Y:S01]  /*1670*/  ULEA UR7, UR5, UR6, 0x9 ;  /* 0x0000000605077291 */ /* 0x000fe2000f8e483f */
[----:B------:R-:W-:Y:S01]  /*1680*/  CS2R R92, SRZ ;  /* 0x00000000005c7805 */ /* 0x000fe2000001ff00 */
[----:B------:R-:W-:Y:S01]  /*1690*/  UIADD3 UR6, UR8, 0x400, URZ ;  /* 0x0000040008067890 */ /* 0x000fe2000fffe03f */
[----:B------:R-:W-:-:S02]  /*16a0*/  CS2R R96, SRZ ;  /* 0x0000000000607805 */ /* 0x000fc4000001ff00 */
[----:B------:R-:W-:Y:S02]  /*16b0*/  CS2R R94, SRZ ;  /* 0x00000000005e7805 */ /* 0x000fe4000001ff00 */
[----:B------:R-:W-:Y:S02]  /*16c0*/  CS2R R98, SRZ ;  /* 0x0000000000627805 */ /* 0x000fe4000001ff00 */
[----:B------:R-:W-:Y:S01]  /*16d0*/  CS2R R100, SRZ ;  /* 0x0000000000647805 */ /* 0x000fe2000001ff00 */
[----:B------:R-:W-:Y:S01]  /*16e0*/  UMOV UR14, UR7 ;  /* 0x00000007000e7c82 */ /* 0x000fe20008000000 */
[----:B------:R-:W-:Y:S01]  /*16f0*/  CS2R R102, SRZ ;  /* 0x0000000000667805 */ /* 0x000fe2000001ff00 */
[----:B------:R-:W-:Y:S01]  /*1700*/  QGMMA.64x64x32.F32.E4M3.E4M3 R56, gdesc[UR12], RZ, !UPT ;  /* 0x00e000000c3879f3 */ /* 0x000fe2000c7008ff */
[----:B------:R-:W-:Y:S01]  /*1710*/  UMOV UR12, UR6 ;  /* 0x00000006000c7c82 */ /* 0x000fe20008000000 */
[----:B------:R-:W-:Y:S01]  /*1720*/  UMOV UR13, 0x40000040 ;  /* 0x40000040000d7882 */ /* 0x000fe20000000000 */
[----:B------:R-:W-:Y:S01]  /*1730*/  UIADD3 UR6, UR8, 0x402, URZ ;  /* 0x0000040208067890 */ /* 0x000fe2000fffe03f */
[----:B------:R-:W-:Y:S01]  /*1740*/  QGMMA.64x64x32.F32.E4M3.E4M3 R24, gdesc[UR12], RZ, !UPT ;  /* 0x00e000000c1879f3 */ /* 0x000fe2000c7008ff */
[----:B------:R-:W-:Y:S01]  /*1750*/  UIADD3 UR12, UR8, 0x2, URZ ;  /* 0x00000002080c7890 */ /* 0x000fe2000fffe03f */
[----:B------:R-:W-:Y:S01]  /*1760*/  CS2R R104, SRZ ;  /* 0x0000000000687805 */ /* 0x000fe2000001ff00 */
[----:B------:R-:W-:Y:S01]  /*1770*/  UIADD3 UR14, UR7, 0x2, URZ ;  /* 0x00000002070e7890 */ /* 0x000fe2000fffe03f */
[----:B------:R-:W-:Y:S01]  /*1780*/  CS2R R108, SRZ ;  /* 0x00000000006c7805 */ /* 0x000fe2000001ff00 */
[----:B------:R-:W-:Y:S01]  /*1790*/  UMOV UR13, 0x40000040 ;  /* 0x40000040000d7882 */ /* 0x000fe20000000000 */
[----:B------:R-:W-:Y:S01]  /*17a0*/  UMOV UR15, 0x40000040 ;  /* 0x40000040000f7882 */ /* 0x000fe20000000000 */
        /* <DEDUP_REMOVED lines=16> */
[----:B------:R-:W-:Y:S01]  /*18b0*/  CS2R R140, SRZ ;  /* 0x00000000008c7805 */ /* 0x000fe2000001ff00 */
[----:B------:R-:W-:Y:S02]  /*18c0*/  IMAD.MOV.U32 R143, RZ, RZ, RZ ;  /* 0x000000ffff8f7224 */ /* 0x000fe400078e00ff */
[----:B------:R-:W-:Y:S01]  /*18d0*/  IMAD.MOV.U32 R145, RZ, RZ, RZ ;  /* 0x000000ffff917224 */ /* 0x000fe200078e00ff */
[----:B------:R-:W-:Y:S01]  /*18e0*/  QGMMA.64x64x32.F32.E4M3.E4M3 R56, gdesc[UR12], R56 ;  /* 0x00e000000c3879f3 */ /* 0x000fe20008700838 */
[----:B------:R-:W-:Y:S01]  /*18f0*/  UMOV UR12, UR6 ;  /* 0x00000006000c7c82 */ /* 0x000fe20008000000 */
[----:B------:R-:W-:Y:S01]  /*1900*/  UMOV UR13, 0x40000040 ;  /* 0x40000040000d7882 */ /* 0x000fe20000000000 */
[----:B------:R-:W-:Y:S01]  /*1910*/  UIADD3 UR6, UR8, 0x404, URZ ;  /* 0x0000040408067890 */ /* 0x000fe2000fffe03f */
[----:B------:R-:W-:Y:S01]  /*1920*/  QGMMA.64x64x32.F32.E4M3.E4M3 R24, gdesc[UR12], R24 ;  /* 0x00e000000c1879f3 */ /* 0x000fe20008700818 */
[----:B------:R-:W-:-:S02]  /*1930*/  UIADD3 UR12, UR8, 0x4, URZ ;  /* 0x00000004080c7890 */ /* 0x000fc4000fffe03f */
[----:B------:R-:W-:Y:S01]  /*1940*/  UIADD3 UR14, UR7, 0x4, URZ ;  /* 0x00000004070e7890 */ /* 0x000fe2000fffe03f */
[----:B------:R-:W-:Y:S01]  /*1950*/  UMOV UR13, 0x40000040 ;  /* 0x40000040000d7882 */ /* 0x000fe20000000000 */
[----:B------:R-:W-:-:S07]  /*1960*/  UMOV UR15, 0x40000040 ;  /* 0x40000040000f7882 */ /* 0x000fce0000000000 */
[----:B------:R-:W-:Y:S01]  /*1970*/  QGMMA.64x64x32.F32.E4M3.E4M3 R56, gdesc[UR12], R56 ;  /* 0x00e000000c3879f3 */ /* 0x000fe20008700838 */
[----:B------:R-:W-:Y:S01]  /*1980*/  UMOV UR12, UR6 ;  /* 0x00000006000c7c82 */ /* 0x000fe20008000000 */
[----:B------:R-:W-:Y:S01]  /*1990*/  UMOV UR13, 0x40000040 ;  /* 0x40000040000d7882 */ /* 0x000fe20000000000 */
[----:B------:R-:W-:Y:S01]  /*19a0*/  UMOV UR6, 0x4 ;  /* 0x0000000400067882 */ /* 0x000fe20000000000 */
[----:B------:R-:W-:Y:S01]  /*19b0*/  QGMMA.64x64x32.F32.E4M3.E4M3 R24, gdesc[UR12], R24 ;  /* 0x00e000000c1879f3 */ /* 0x000fe20008700818 */
[----:B------:R-:W-:Y:S02]  /*19c0*/  UIADD3 UR14, UR7, 0x6, URZ ;  /* 0x00000006070e7890 */ /* 0x000fe4000fffe03f */
[----:B------:R-:W-:Y:S01]  /*19d0*/  UIADD3 UR12, UR8, 0x6, URZ ;  /* 0x00000006080c7890 */ /* 0x000fe2000fffe03f */
[----:B------:R-:W-:Y:S01]  /*19e0*/  ULDC UR7, c[0x0][0x50c] ;  /* 0x0001430000077ab9 */ /* 0x000fe20000000800 */
[----:B------:R-:W-:Y:S02]  /*19f0*/  UIADD3 UR8, UR8, 0x406, URZ ;  /* 0x0000040608087890 */ /* 0x000fe4000fffe03f */
[----:B------:R-:W-:Y:S01]  /*1a00*/  UISETP.NE.AND UP0, UPT, UR7, 0x4, UPT ;  /* 0x000000040700788c */ /* 0x000fe2000bf05270 */
[----:B------:R-:W-:Y:S01]  /*1a10*/  UMOV UR13, 0x40000040 ;  /* 0x40000040000d7882 */ /* 0x000fe20000000000 */
[----:B------:R-:W-:-:S02]  /*1a20*/  UMOV UR15, 0x40000040 ;  /* 0x40000040000f7882 */ /* 0x000fc40000000000 */
[----:B------:R-:W-:-:S06]  /*1a30*/  USEL UR7, URZ, 0x1, UP0 ;  /* 0x000000013f077887 */ /* 0x000fcc0008000000 */
[----:B------:R-:W-:Y:S01]  /*1a40*/  ISETP.NE.AND P0, PT, RZ, UR7, PT ;  /* 0x00000007ff007c0c */ /* 0x000fe2000bf05270 */
[----:B------:R-:W-:Y:S01]  /*1a50*/  QGMMA.64x64x32.F32.E4M3.E4M3 R56, gdesc[UR12], R56 ;  /* 0x00e000000c3879f3 */ /* 0x000fe20008700838 */
[----:B------:R-:W-:Y:S01]  /*1a60*/  UMOV UR12, UR8 ;  /* 0x00000008000c7c82 */ /* 0x000fe20008000000 */
[----:B------:R-:W-:Y:S02]  /*1a70*/  UMOV UR13, 0x40000040 ;  /* 0x40000040000d7882 */ /* 0x000fe40000000000 */
[----:B------:R-:W-:Y:S08]  /*1a80*/  QGMMA.64x64x32.F32.E4M3.E4M3 R24, gdesc[UR12], R24, gsb0 ;  /* 0x00e000000c1879f3 */ /* 0x000ff00008000818 */
[----:B------:R-:W-:Y:S05]  /*1a90*/  @!P0 BRA `(.L_x_18) ;  /* 0x0000000400088947 */ /* 0x000fea0003800000 */
[----:B------:R-:W-:Y:S02]  /*1aa0*/  WARPGROUP.DEPBAR.LE gsb0, 0x0 ;  /* 0x00008000000079c5 */ /* 0x000fe40000010000 */
[----:B------:R-:W-:-:S01]  /*1ab0*/  FADD R145, RZ, R56 ;  /* 0x00000038ff917221 */ /* 0x000fc20000000000 */
[----:B------:R-:W-:Y:S01]  /*1ac0*/  FADD R140, RZ, R57 ;  /* 0x00000039ff8c7221 */ /* 0x000fe20000000000 */
        /* <DEDUP_REMOVED lines=62> */
[----:B------:R-:W-:-:S06]  /*1eb0*/  UMOV UR6, URZ ;  /* 0x0000003f00067c82 */ /* 0x000fcc0008000000 */
.L_x_18:
[----:B------:R-:W-:-:S04]  /*1ec0*/  UIADD3 UR12, UR5, 0x1, URZ ;  /* 0x00000001050c7890 */ /* 0x000fc8000fffe03f */
[----:B------:R-:W-:-:S04]  /*1ed0*/  UISETP.NE.AND UP0, UPT, UR12, 0x5, UPT ;  /* 0x000000050c00788c */ /* 0x000fc8000bf05270 */
[----:B------:R-:W-:Y:S02]  /*1ee0*/  USEL UR8, URZ, 0x1, UP0 ;  /* 0x000000013f087887 */ /* 0x000fe40008000000 */
[----:B------:R-:W-:Y:S02]  /*1ef0*/  USEL UR12, UR12, URZ, UP0 ;  /* 0x0000003f0c0c7287 */ /* 0x000fe40008000000 */
[----:B------:R-:W-:-:S06]  /*1f00*/  ULOP3.LUT UR8, UR4, UR8, URZ, 0x3c, !UPT ;  /* 0x0000000804087292 */ /* 0x000fcc000f8e3c3f */
[----:B------:R-:W-:Y:S01]  /*1f10*/  IMAD.U32 R13, RZ, RZ, UR8 ;  /* 0x00000008ff0d7e24 */ /* 0x000fe2000f8e00ff */
[----:B------:R-:W-:-:S06]  /*1f20*/  UMOV UR8, 0x1 ;  /* 0x0000000100087882 */ /* 0x000fcc0000000000 */
.L_x_13:
[----:B------:R-:W-:-:S04]  /*1f30*/  UISETP.LT.AND UP0, UPT, UR9, 0x1, UPT ;  /* 0x000000010900788c */ /* 0x000fc8000bf01270 */
[----:B------:R-:W-:-:S04]  /*1f40*/  USEL UR13, UR9, 0x1, UP0 ;  /* 0x00000001090d7887 */ /* 0x000fc80008000000 */
[----:B------:R-:W-:-:S04]  /*1f50*/  UIADD3 UR13, UR9, -UR13, URZ ;  /* 0x8000000d090d7290 */ /* 0x000fc8000fffe03f */
[----:B------:R-:W-:-:S06]  /*1f60*/  UISETP.GE.AND UP0, UPT, UR13, 0x1, UPT ;  /* 0x000000010d00788c */ /* 0x000fcc000bf06270 */
[----:B------:R-:W-:-:S13]  /*1f70*/  PLOP3.LUT P0, PT, PT, PT, UP0, 0x80, 0x0 ;  /* 0x000000000000781c */ /* 0x000fda0003f0f008 */
[----:B------:R-:W-:Y:S05]  /*1f80*/  @!P0 BRA `(.L_x_19) ;  /* 0x0000000800748947 */ /* 0x000fea0003800000 */
[----:B01----:R-:W-:Y:S01]  /*1f90*/  IMAD.U32 R10, RZ, RZ, UR13 ;  /* 0x0000000dff0a7e24 */ /* 0x003fe2000f8e00ff */
[----:B------:R-:W-:Y:S01]  /*1fa0*/  UMOV UR13, UR5 ;  /* 0x00000005000d7c82 */ /* 0x000fe20008000000 */
[----:B------:R-:W-:-:S05]  /*1fb0*/  ULDC UR15, c[0x0][0x50c] ;  /* 0x00014300000f7ab9 */ /* 0x000fca0000000800 */
.L_x_27:
[----:B------:R-:W-:-:S13]  /*1fc0*/  ISETP.NE.AND P1, PT, R142, 0x3, PT ;  /* 0x000000038e00780c */ /* 0x000fda0003f25270 */
[----:B01----:R-:W-:Y:S05]  /*1fd0*/  @!P1 BRA `(.L_x_20) ;  /* 0x0000000000049947 */ /* 0x003fea0003800000 */
[----:B------:R-:W-:Y:S01]  /*1fe0*/  BPT.TRAP 0x1 ;  /* 0x000000040000795c */ /* 0x000fe20000300000 */
.L_x_20:
[----:B------:R-:W0:Y:S01]  /*1ff0*/  S2UR UR14, SR_CgaCtaId ;  /* 0x00000000000e79c3 */ /* 0x000e220000008800 */
[----:B------:R-:W-:Y:S01]  /*2000*/  UMOV UR10, 0x400 ;  /* 0x00000400000a7882 */ /* 0x000fe20000000000 */
[----:B------:R-:W-:Y:S01]  /*2010*/  SHF.L.U32 R11, R13, 0x1f, RZ ;  /* 0x0000001f0d0b7819 */ /* 0x000fe200000006ff */
[----:B0-----:R-:W-:-:S04]  /*2020*/  ULEA UR10, UR14, UR10, 0x18 ;  /* 0x0000000a0e0a7291 */ /* 0x001fc8000f8ec03f */
[----:B------:R-:W-:-:S09]  /*2030*/  ULEA UR14, UR12, UR10, 0x3 ;  /* 0x0000000a0c0e7291 */ /* 0x000fd2000f8e183f */
[----:B------:R0:W1:Y:S01]  /*2040*/  SYNCS.PHASECHK.TRANS64.TRYWAIT P0, [UR14], R11 ;  /* 0x0000000bff0075a7 */ /* 0x000062000800014e */
[----:B------:R-:W-:Y:S05]  /*2050*/  @!P1 BRA `(.L_x_21) ;  /* 0x0000000000049947 */ /* 0x000fea0003800000 */
[----:B------:R-:W-:Y:S01]  /*2060*/  BPT.TRAP 0x1 ;  /* 0x000000040000795c */ /* 0x000fe20000300000 */
.L_x_21:
[----:B-1----:R-:W-:Y:S05]  /*2070*/  @P0 BRA `(.L_x_22) ;  /* 0x0000000000080947 */ /* 0x002fea0003800000 */
[----:B------:R-:W1:Y:S02]  /*2080*/  SYNCS.PHASECHK.TRANS64.TRYWAIT P0, [UR14], R11 ;  /* 0x0000000bff0075a7 */ /* 0x000e64000800014e */
[----:B-1----:R-:W-:Y:S05]  /*2090*/  @!P0 BRA `(.L_x_23) ;  /* 0x0000007400b48947 */ /* 0x002fea0003800000 */
.L_x_22:
[----:B------:R-:W-:Y:S01]  /*20a0*/  UIADD3 UR14, UR10, 0x28100, URZ ;  /* 0x000281000a0e7890 */ /* 0x000fe2000fffe03f */
[----:B------:R-:W-:Y:S01]  /*20b0*/  WARPGROUP.ARRIVE ;  /* 0x00000000000079c5 */ /* 0x000fe20000000000 */
[----:B------:R-:W-:Y:S02]  /*20c0*/  UISETP.NE.AND UP0, UPT, UR7, URZ, UPT ;  /* 0x0000003f0700728c */ /* 0x000fe4000bf05270 */
[----:B------:R-:W-:Y:S02]  /*20d0*/  USHF.R.U32.HI UR14, URZ, 0x4, UR14 ;  /* 0x000000043f0e7899 */ /* 0x000fe4000801160e */
[----:B------:R-:W-:Y:S02]  /*20e0*/  USEL UR8, UR8, URZ, !UP0 ;  /* 0x0000003f08087287 */ /* 0x000fe4000c000000 */
[----:B------:R-:W-:Y:S02]  /*20f0*/  ULOP3.LUT UR14, UR14, 0x3fff, URZ, 0xc0, !UPT ;  /* 0x00003fff0e0e7892 */ /* 0x000fe4000f8ec03f */
[----:B------:R-:W-:-:S02]  /*2100*/  ULOP3.LUT UR7, UR11, 0x10000, URZ, 0xfc, !UPT ;  /* 0x000100000b077892 */ /* 0x000fc4000f8efc3f */
[----:B------:R-:W-:Y:S02]  /*2110*/  ULOP3.LUT UR14, UR14, 0x10000, URZ, 0xfc, !UPT ;  /* 0x000100000e0e7892 */ /* 0x000fe4000f8efc3f */
[----:B------:R-:W-:Y:S02]  /*2120*/  UISETP.NE.U32.AND UP0, UPT, UR8, URZ, UPT ;  /* 0x0000003f0800728c */ /* 0x000fe4000bf05070 */
[----:B------:R-:W-:Y:S02]  /*2130*/  ULEA UR8, UR12, UR7, 0xb ;  /* 0x000000070c087291 */ /* 0x000fe4000f8e583f */
[----:B------:R-:W-:Y:S02]  /*2140*/  ULEA UR7, UR12, UR14, 0x9 ;  /* 0x0000000e0c077291 */ /* 0x000fe4000f8e483f */
[----:B------:R-:W-:Y:S01]  /*2150*/  UIADD3 UR14, UR8, 0x400, URZ ;  /* 0x00000400080e7890 */ /* 0x000fe2000fffe03f */
[----:B------:R-:W-:Y:S02]  /*2160*/  UMOV UR17, 0x40000040 ;  /* 0x4000004000117882 */ /* 0x000fe40000000000 */
[----:B------:R-:W-:Y:S01]  /*2170*/  UMOV UR16, UR8 ;  /* 0x0000000800107c82 */ /* 0x000fe20008000000 */
[----:B------:R-:W-:Y:S01]  /*2180*/  UMOV UR19, 0x40000040 ;  /* 0x4000004000137882 */ /* 0x000fe20000000000 */
[----:B------:R-:W-:Y:S01]  /*2190*/  UMOV UR18, UR7 ;  /* 0x0000000700127c82 */ /* 0x000fe20008000000 */
[----:B------:R-:W-:Y:S01]  /*21a0*/  UIADD3 UR6, UR6, 0x4, URZ ;  /* 0x0000000406067890 */ /* 0x000fe2000fffe03f */
[----:B------:R-:W-:Y:S01]  /*21b0*/  QGMMA.64x64x32.F32.E4M3.E4M3 R56, gdesc[UR16], R56, UP0 ;  /* 0x00e00000103879f3 */ /* 0x000fe2000bf00838 */
[----:B------:R-:W-:Y:S01]  /*21c0*/  UMOV UR16, UR14 ;  /* 0x0000000e00107c82 */ /* 0x000fe20008000000 */
[----:B------:R-:W-:Y:S01]  /*21d0*/  UMOV UR17, 0x40000040 ;  /* 0x4000004000117882 */ /* 0x000fe20000000000 */
[----:B------:R-:W-:Y:S01]  /*21e0*/  UIADD3 UR14, UR8, 0x402, URZ ;  /* 0x00000402080e7890 */ /* 0x000fe2000fffe03f */
[----:B------:R-:W-:Y:S01]  /*21f0*/  QGMMA.64x64x32.F32.E4M3.E4M3 R24, gdesc[UR16], R24, UP0 ;  /* 0x00e00000101879f3 */ /* 0x000fe2000bf00818 */
[----:B------:R-:W-:-:S02]  /*2200*/  UIADD3 UR16, UR8, 0x2, URZ ;  /* 0x0000000208107890 */ /* 0x000fc4000fffe03f */
[----:B------:R-:W-:Y:S01]  /*2210*/  UIADD3 UR18, UR7, 0x2, URZ ;  /* 0x0000000207127890 */ /* 0x000fe2000fffe03f */
[----:B------:R-:W-:Y:S01]  /*2220*/  UMOV UR17, 0x40000040 ;  /* 0x4000004000117882 */ /* 0x000fe20000000000 */
[----:B------:R-:W-:Y:S01]  /*2230*/  UMOV UR19, 0x40000040 ;  /* 0x4000004000137882 */ /* 0x000fe20000000000 */
[----:B------:R-:W-:-:S06]  /*2240*/  UISETP.NE.AND UP0, UPT, UR6, UR15, UPT ;  /* 0x0000000f0600728c */ /* 0x000fcc000bf05270 */
[----:B------:R-:W-:Y:S01]  /*2250*/  QGMMA.64x64x32.F32.E4M3.E4M3 R56, gdesc[UR16], R56 ;  /* 0x00e00000103879f3 */ /* 0x000fe20008700838 */
[----:B------:R-:W-:Y:S01]  /*2260*/  UMOV UR16, UR14 ;  /* 0x0000000e00107c82 */ /* 0x000fe20008000000 */
[----:B------:R-:W-:Y:S01]  /*2270*/  UMOV UR17, 0x40000040 ;  /* 0x4000004000117882 */ /* 0x000fe20000000000 */
[----:B------:R-:W-:Y:S01]  /*2280*/  UIADD3 UR14, UR8, 0x404, URZ ;  /* 0x00000404080e7890 */ /* 0x000fe2000fffe03f */
[----:B------:R-:W-:Y:S01]  /*2290*/  QGMMA.64x64x32.F32.E4M3.E4M3 R24, gdesc[UR16], R24 ;  /* 0x00e00000101879f3 */ /* 0x000fe20008700818 */
[----:B------:R-:W-:Y:S02]  /*22a0*/  UIADD3 UR16, UR8, 0x4, URZ ;  /* 0x0000000408107890 */ /* 0x000fe4000fffe03f */
[----:B------:R-:W-:Y:S01]  /*22b0*/  UIADD3 UR18, UR7, 0x4, URZ ;  /* 0x0000000407127890 */ /* 0x000fe2000fffe03f */
[----:B------:R-:W-:Y:S01]  /*22c0*/  UMOV UR17, 0x40000040 ;  /* 0x4000004000117882 */ /* 0x000fe20000000000 */
[----:B------:R-:W-:-:S07]  /*22d0*/  UMOV UR19, 0x40000040 ;  /* 0x4000004000137882 */ /* 0x000fce0000000000 */
[----:B------:R-:W-:Y:S01]  /*22e0*/  QGMMA.64x64x32.F32.E4M3.E4M3 R56, gdesc[UR16], R56 ;  /* 0x00e00000103879f3 */ /* 0x000fe20008700838 */
[----:B------:R-:W-:Y:S01]  /*22f0*/  UMOV UR16, UR14 ;  /* 0x0000000e00107c82 */ /* 0x000fe20008000000 */
[----:B------:R-:W-:Y:S02]  /*2300*/  UMOV UR17, 0x40000040 ;  /* 0x4000004000117882 */ /* 0x000fe40000000000 */
[----:B------:R-:W-:Y:S01]  /*2310*/  QGMMA.64x64x32.F32.E4M3.E4M3 R24, gdesc[UR16], R24 ;  /* 0x00e00000101879f3 */ /* 0x000fe20008700818 */
[----:B------:R-:W-:Y:S02]  /*2320*/  UIADD3 UR16, UR8, 0x6, URZ ;  /* 0x0000000608107890 */ /* 0x000fe4000fffe03f */
[----:B------:R-:W-:Y:S02]  /*2330*/  UIADD3 UR18, UR7, 0x6, URZ ;  /* 0x0000000607127890 */ /* 0x000fe4000fffe03f */
[----:B------:R-:W-:Y:S01]  /*2340*/  UIADD3 UR8, UR8, 0x406, URZ ;  /* 0x0000040608087890 */ /* 0x000fe2000fffe03f */
[----:B------:R-:W-:Y:S01]  /*2350*/  UMOV UR17, 0x40000040 ;  /* 0x4000004000117882 */ /* 0x000fe20000000000 */
[----:B------:R-:W-:Y:S01]  /*2360*/  UMOV UR19, 0x40000040 ;  /* 0x4000004000137882 */ /* 0x000fe20000000000 */
[----:B------:R-:W-:-:S06]  /*2370*/  USEL UR7, URZ, 0x1, UP0 ;  /* 0x000000013f077887 */ /* 0x000fcc0008000000 */
[----:B------:R-:W-:Y:S01]  /*2380*/  ISETP.NE.AND P0, PT, RZ, UR7, PT ;  /* 0x00000007ff007c0c */ /* 0x000fe2000bf05270 */
[----:B------:R-:W-:Y:S01]  /*2390*/  QGMMA.64x64x32.F32.E4M3.E4M3 R56, gdesc[UR16], R56 ;  /* 0x00e00000103879f3 */ /* 0x000fe20008700838 */
[----:B------:R-:W-:Y:S01]  /*23a0*/  UMOV UR16, UR8 ;  /* 0x0000000800107c82 */ /* 0x000fe20008000000 */
[----:B------:R-:W-:Y:S02]  /*23b0*/  UMOV UR17, 0x40000040 ;  /* 0x4000004000117882 */ /* 0x000fe40000000000 */
[----:B------:R-:W-:Y:S03]  /*23c0*/  QGMMA.64x64x32.F32.E4M3.E4M3 R24, gdesc[UR16], R24, gsb0 ;  /* 0x00e00000101879f3 */ /* 0x000fe60008000818 */
[----:B------:R-:W-:-:S05]  /*23d0*/  WARPGROUP.DEPBAR.LE gsb0, 0x1 ;  /* 0x00008000000079c5 */ /* 0x000fca0000010100 */
[----:B------:R-:W-:Y:S05]  /*23e0*/  @!P0 BRA `(.L_x_24) ;  /* 0x0000000400088947 */ /* 0x000fea0003800000 */
[----:B------:R-:W-:Y:S02]  /*23f0*/  WARPGROUP.DEPBAR.LE gsb0, 0x0 ;  /* 0x00008000000079c5 */ /* 0x000fe40000010000 */
[----:B------:R-:W-:-:S01]  /*2400*/  FADD R145, R56, R145 ;  /* 0x0000009138917221 */ /* 0x000fc20000000000 */
[----:B------:R-:W-:Y:S01]  /*2410*/  FADD R140, R57, R140 ;  /* 0x0000008c398c7221 */ /* 0x000fe20000000000 */
        /* <DEDUP_REMOVED lines=62> */
[----:B------:R-:W-:-:S06]  /*2800*/  UMOV UR6, URZ ;  /* 0x0000003f00067c82 */ /* 0x000fcc0008000000 */
.L_x_24:
[----:B------:R-:W-:Y:S05]  /*2810*/  @!P1 BRA `(.L_x_25) ;  /* 0x0000000000049947 */ /* 0x000fea0003800000 */
[----:B------:R-:W-:Y:S01]  /*2820*/  BPT.TRAP 0x1 ;  /* 0x000000040000795c */ /* 0x000fe20000300000 */
.L_x_25:
[----:B------:R-:W-:Y:S01]  /*2830*/  ULEA UR8, UR13, UR10, 0x3 ;  /* 0x0000000a0d087291 */ /* 0x000fe2000f8e183f */
[----:B------:R-:W-:-:S03]  /*2840*/  ISETP.GT.U32.AND P0, PT, R4, 0x1, PT ;  /* 0x000000010400780c */ /* 0x000fc60003f04070 */
[----:B------:R-:W-:-:S04]  /*2850*/  UIADD3 UR8, UR8, 0x28, URZ ;  /* 0x0000002808087890 */ /* 0x000fc8000fffe03f */
[----:B------:R-:W-:-:S09]  /*2860*/  UPRMT UR8, URZ, 0x654, UR8 ;  /* 0x000006543f087896 */ /* 0x000fd20008000008 */
[----:B------:R-:W-:Y:S01]  /*2870*/  SYNCS.ARRIVE.TRANS64.RED.A1T0 RZ, [UR8], RZ ;  /* 0x000000ffffff79a7 */ /* 0x000fe20008100408 */
[----:B------:R-:W-:Y:S05]  /*2880*/  @P0 BRA `(.L_x_26) ;  /* 0x0000000000040947 */ /* 0x000fea0003800000 */
[----:B------:R-:W-:Y:S01]  /*2890*/  BPT.TRAP 0x1 ;  /* 0x000000040000795c */ /* 0x000fe20000300000 */
.L_x_26:
[----:B------:R-:W-:Y:S01]  /*28a0*/  UIADD3 UR12, UR12, 0x1, URZ ;  /* 0x000000010c0c7890 */ /* 0x000fe2000fffe03f */
[C---:B------:R-:W-:Y:S01]  /*28b0*/  ISETP.GT.AND P0, PT, R10.reuse, 0x1, PT ;  /* 0x000000010a00780c */ /* 0x040fe20003f04270 */
[----:B------:R-:W-:Y:S01]  /*28c0*/  UIADD3 UR13, UR13, 0x1, URZ ;  /* 0x000000010d0d7890 */ /* 0x000fe2000fffe03f */
[----:B------:R-:W-:Y:S01]  /*28d0*/  VIADD R10, R10, 0xffffffff ;  /* 0xffffffff0a0a7836 */ /* 0x000fe20000000000 */
[----:B------:R-:W-:Y:S02]  /*28e0*/  UISETP.NE.AND UP0, UPT, UR12, 0x5, UPT ;  /* 0x000000050c00788c */ /* 0x000fe4000bf05270 */
[----:B------:R-:W-:Y:S02]  /*28f0*/  UISETP.NE.AND UP1, UPT, UR13, 0x5, UPT ;  /* 0x000000050d00788c */ /* 0x000fe4000bf25270 */
[----:B------:R-:W-:Y:S02]  /*2900*/  USEL UR8, URZ, 0x1, UP0 ;  /* 0x000000013f087887 */ /* 0x000fe40008000000 */
[----:B------:R-:W-:-:S02]  /*2910*/  USEL UR12, UR12, URZ, UP0 ;  /* 0x0000003f0c0c7287 */ /* 0x000fc40008000000 */
[----:B------:R-:W-:Y:S02]  /*2920*/  USEL UR13, UR13, URZ, UP1 ;  /* 0x0000003f0d0d7287 */ /* 0x000fe40008800000 */
[----:B------:R-:W-:Y:S01]  /*2930*/  LOP3.LUT R13, R13, UR8, RZ, 0x3c, !PT ;  /* 0x000000080d0d7c12 */ /* 0x000fe2000f8e3cff */
[----:B------:R-:W-:Y:S01]  /*2940*/  UMOV UR8, 0x1 ;  /* 0x0000000100087882 */ /* 0x000fe20000000000 */
[----:B------:R-:W-:Y:S08]  /*2950*/  @P0 BRA `(.L_x_27) ;  /* 0xfffffff400980947 */ /* 0x000ff0000383ffff */
.L_x_19:
[----:B------:R-:W-:Y:S01]  /*2960*/  UISETP.NE.AND UP0, UPT, UR6, URZ, UPT ;  /* 0x0000003f0600728c */ /* 0x000fe2000bf05270 */
[----:B01----:R-:W0:Y:S03]  /*2970*/  LDC R10, c[0x0][0x28c] ;  /* 0x0000a300ff0a7b82 */ /* 0x003e260000000800 */
[----:B------:R-:W-:-:S06]  /*2980*/  USEL UR6, URZ, 0x1, !UP0 ;  /* 0x000000013f067887 */ /* 0x000fcc000c000000 */
[----:B------:R-:W-:Y:S02]  /*2990*/  ISETP.NE.AND P0, PT, RZ, UR6, PT ;  /* 0x00000006ff007c0c */ /* 0x000fe4000bf05270 */
[----:B0-----:R-:W-:-:S11]  /*29a0*/  ISETP.GE.AND P1, PT, R10, 0x1, PT ;  /* 0x000000010a00780c */ /* 0x001fd60003f26270 */
[----:B------:R-:W-:Y:S05]  /*29b0*/  @!P0 BRA `(.L_x_28) ;  /* 0x0000000400048947 */ /* 0x000fea0003800000 */
[----:B------:R-:W-:Y:S02]  /*29c0*/  WARPGROUP.DEPBAR.LE gsb0, 0x0 ;  /* 0x00008000000079c5 */ /* 0x000fe40000010000 */
[----:B------:R-:W-:Y:S01]  /*29d0*/  FADD R145, R56, R145 ;  /* 0x0000009138917221 */ /* 0x000fe20000000000 */
        /* <DEDUP_REMOVED lines=62> */
[----:B------:R-:W-:-:S07]  /*2dc0*/  FADD R18, R18, R55 ;  /* 0x0000003712127221 */ /* 0x000fce0000000000 */
.L_x_28:
[----:B------:R-:W-:Y:S02]  /*2dd0*/  WARPGROUP.DEPBAR.LE gsb0, 0x0 ;  /* 0x00008000000079c5 */ /* 0x000fe40000010000 */
[----:B------:R-:W-:Y:S05]  /*2de0*/  @!P1 BRA `(.L_x_29) ;  /* 0x0000000000409947 */ /* 0x000fea0003800000 */
[----:B------:R-:W-:-:S13]  /*2df0*/  ISETP.NE.AND P0, PT, R142, 0x3, PT ;  /* 0x000000038e00780c */ /* 0x000fda0003f05270 */
[----:B------:R-:W-:Y:S05]  /*2e00*/  @!P0 BRA `(.L_x_30) ;  /* 0x0000000000048947 */ /* 0x000fea0003800000 */
[----:B------:R-:W-:Y:S01]  /*2e10*/  BPT.TRAP 0x1 ;  /* 0x000000040000795c */ /* 0x000fe20000300000 */
.L_x_30:
[----:B------:R-:W-:Y:S01]  /*2e20*/  UISETP.LT.AND UP0, UPT, UR9, 0x1, UPT ;  /* 0x000000010900788c */ /* 0x000fe2000bf01270 */
[----:B------:R-:W-:-:S03]  /*2e30*/  ISETP.GT.U32.AND P0, PT, R4, 0x1, PT ;  /* 0x000000010400780c */ /* 0x000fc60003f04070 */
[----:B------:R-:W-:-:S04]  /*2e40*/  USEL UR8, UR9, 0x1, UP0 ;  /* 0x0000000109087887 */ /* 0x000fc80008000000 */
[----:B------:R-:W-:-:S04]  /*2e50*/  UIADD3 UR8, UR5, UR9, -UR8 ;  /* 0x0000000905087290 */ /* 0x000fc8000fffe808 */
[----:B------:R-:W-:-:S04]  /*2e60*/  UIMAD.WIDE.U32 UR6, UR8, -0x33333333, URZ ;  /* 0xcccccccd080678a5 */ /* 0x000fc8000f8e003f */
[----:B------:R-:W-:-:S04]  /*2e70*/  USHF.R.U32.HI UR6, URZ, 0x2, UR7 ;  /* 0x000000023f067899 */ /* 0x000fc80008011607 */
[----:B------:R-:W-:-:S04]  /*2e80*/  UIMAD UR8, UR6, -0x5, UR8 ;  /* 0xfffffffb060878a4 */ /* 0x000fc8000f8e0208 */
[----:B------:R-:W-:-:S04]  /*2e90*/  ULEA UR8, UR8, UR10, 0x3 ;  /* 0x0000000a08087291 */ /* 0x000fc8000f8e183f */
[----:B------:R-:W-:-:S04]  /*2ea0*/  UIADD3 UR8, UR8, 0x28, URZ ;  /* 0x0000002808087890 */ /* 0x000fc8000fffe03f */
[----:B------:R-:W-:-:S09]  /*2eb0*/  UPRMT UR8, URZ, 0x654, UR8 ;  /* 0x000006543f087896 */ /* 0x000fd20008000008 */
[----:B------:R-:W-:Y:S01]  /*2ec0*/  SYNCS.ARRIVE.TRANS64.RED.A1T0 RZ, [UR8], RZ ;  /* 0x000000ffffff79a7 */ /* 0x000fe20008100408 */
[----:B------:R-:W-:Y:S05]  /*2ed0*/  @P0 BRA `(.L_x_29) ;  /* 0x0000000000040947 */ /* 0x000fea0003800000 */
[----:B------:R-:W-:Y:S01]  /*2ee0*/  BPT.TRAP 0x1 ;  /* 0x000000040000795c */ /* 0x000fe20000300000 */
.L_x_29:
[----:B------:R-:W0:Y:S01]  /*2ef0*/  LDC R14, c[0x0][0x288] ;  /* 0x0000a200ff0e7b82 */ /* 0x000e220000000800 */
[----:B------:R-:W-:Y:S01]  /*2f00*/  IMAD.SHL.U32 R33, R7, 0x40, RZ ;  /* 0x0000004007217824 */ /* 0x000fe200078e00ff */
[--C-:B------:R-:W-:Y:S01]  /*2f10*/  SHF.R.U32.HI R10, RZ, 0x2, R0.reuse ;  /* 0x00000002ff0a7819 */ /* 0x100fe20000011600 */
[----:B------:R-:W-:Y:S01]  /*2f20*/  UIADD3 UR5, UR9, UR5, URZ ;  /* 0x0000000509057290 */ /* 0x000fe2000fffe03f */
[----:B------:R-:W-:Y:S01]  /*2f30*/  LOP3.LUT R12, R0, 0x60, RZ, 0xc0, !PT ;  /* 0x00000060000c7812 */ /* 0x000fe200078ec0ff */
[----:B------:R-:W-:Y:S01]  /*2f40*/  IMAD.SHL.U32 R34, R6, 0x100, RZ ;  /* 0x0000010006227824 */ /* 0x000fe200078e00ff */
[----:B------:R-:W-:Y:S01]  /*2f50*/  SHF.R.U32.HI R13, RZ, 0x7, R0 ;  /* 0x00000007ff0d7819 */ /* 0x000fe20000011600 */
[----:B------:R-:W-:Y:S01]  /*2f60*/  UISETP.GT.U32.AND UP0, UPT, UR5, 0x4, UPT ;  /* 0x000000040500788c */ /* 0x000fe2000bf04070 */
[----:B------:R-:W-:Y:S01]  /*2f70*/  LOP3.LUT R11, R10, 0x7, RZ, 0xc0, !PT ;  /* 0x000000070a0b7812 */ /* 0x000fe200078ec0ff */
[C---:B------:R-:W-:Y:S01]  /*2f80*/  IMAD.SHL.U32 R26, R0.reuse, 0x2, RZ ;  /* 0x00000002001a7824 */ /* 0x040fe200078e00ff */
[----:B------:R-:W-:Y:S01]  /*2f90*/  SHF.R.U32.HI R12, RZ, 0x1, R12 ;  /* 0x00000001ff0c7819 */ /* 0x000fe2000001160c */
[----:B------:R-:W-:Y:S01]  /*2fa0*/  ULDC UR12, c[0x0][0x284] ;  /* 0x0000a100000c7ab9 */ /* 0x000fe20000000800 */
[----:B------:R-:W-:Y:S01]  /*2fb0*/  LOP3.LUT R10, R13, 0x1, RZ, 0xc0, !PT ;  /* 0x000000010d0a7812 */ /* 0x000fe200078ec0ff */
[----:B------:R-:W-:Y:S01]  /*2fc0*/  UISETP.LT.U32.AND UP0, UPT, UR9, 0x5, UP0 ;  /* 0x000000050900788c */ /* 0x000fe20008701070 */
[----:B------:R-:W-:Y:S01]  /*2fd0*/  IADD3 R15, RZ, -R12, -R11 ;  /* 0x8000000cff0f7210 */ /* 0x000fe20007ffe80b */
[----:B------:R-:W-:Y:S01]  /*2fe0*/  UISETP.GE.U32.AND UP1, UPT, UR9, 0x5, UPT ;  /* 0x000000050900788c */ /* 0x000fe2000bf26070 */
[----:B------:R-:W-:Y:S01]  /*2ff0*/  LOP3.LUT R13, R0, 0x3, RZ, 0xc0, !PT ;  /* 0x00000003000d7812 */ /* 0x000fe200078ec0ff */
[C---:B------:R-:W-:Y:S01]  /*3000*/  IMAD.SHL.U32 R24, R10.reuse, 0x40, RZ ;  /* 0x000000400a187824 */ /* 0x040fe200078e00ff */
[----:B------:R-:W-:Y:S01]  /*3010*/  SHF.R.S32.HI R29, RZ, 0x1f, R5 ;  /* 0x0000001fff1d7819 */ /* 0x000fe20000011405 */
[----:B------:R-:W-:Y:S01]  /*3020*/  UIMAD.WIDE.U32 UR6, UR5, -0x33333333, URZ ;  /* 0xcccccccd050678a5 */ /* 0x000fe2000f8e003f */
[C---:B------:R-:W-:Y:S01]  /*3030*/  LOP3.LUT R26, R33.reuse, 0x6, R26, 0xf8, !PT ;  /* 0x00000006211a7812 */ /* 0x040fe200078ef81a */
[----:B------:R-:W-:Y:S01]  /*3040*/  USEL UR8, URZ, 0x1, !UP0 ;  /* 0x000000013f087887 */ /* 0x000fe2000c000000 */
[----:B------:R-:W-:Y:S01]  /*3050*/  IMAD R15, R10, -0x40, R15 ;  /* 0xffffffc00a0f7824 */ /* 0x000fe200078e020f */
[----:B------:R-:W-:Y:S01]  /*3060*/  ULDC.64 UR10, c[0x0][0x5d0] ;  /* 0x00017400000a7ab9 */ /* 0x000fe20000000a00 */
[----:B0-----:R-:W-:Y:S01]  /*3070*/  ISETP.GE.AND P0, PT, R33, R14, PT ;  /* 0x0000000e2100720c */ /* 0x001fe20003f06270 */
[----:B------:R-:W-:Y:S01]  /*3080*/  IMAD R10, R13, -0x2, R14 ;  /* 0xfffffffe0d0a7824 */ /* 0x000fe200078e020e */
[----:B------:R-:W-:Y:S01]  /*3090*/  SHF.R.S32.HI R27, RZ, 0x1f, R26 ;  /* 0x0000001fff1b7819 */ /* 0x000fe2000001141a */
[----:B------:R-:W-:Y:S01]  /*30a0*/  IMAD R14, R29, UR10, RZ ;  /* 0x0000000a1d0e7c24 */ /* 0x000fe2000f8e02ff */
[----:B------:R-:W-:Y:S01]  /*30b0*/  ISETP.GE.OR P0, PT, R34, UR12, P0 ;  /* 0x0000000c22007c0c */ /* 0x000fe20008706670 */
[----:B------:R-:W-:Y:S01]  /*30c0*/  USHF.R.U32.HI UR6, URZ, 0x2, UR7 ;  /* 0x000000023f067899 */ /* 0x000fe20008011607 */
[----:B------:R-:W-:Y:S01]  /*30d0*/  LOP3.LUT R35, R24, 0x40, R11, 0xe2, !PT ;  /* 0x0000004018237812 */ /* 0x000fe200078ee20b */
[----:B------:R-:W-:Y:S01]  /*30e0*/  ULOP3.LUT UR4, UR4, UR8, URZ, 0x3c, !UPT ;  /* 0x0000000804047292 */ /* 0x000fe2000f8e3c3f */
[----:B------:R-:W-:Y:S01]  /*30f0*/  IMAD.WIDE R24, R6, 0x100, RZ ;  /* 0x0000010006187825 */ /* 0x000fe200078e02ff */
[----:B------:R-:W-:Y:S01]  /*3100*/  UIMAD UR5, UR6, -0x5, UR5 ;  /* 0xfffffffb060578a4 */ /* 0x000fe2000f8e0205 */
[----:B------:R-:W-:Y:S01]  /*3110*/  IADD3 R34, -R34, UR12, R15 ;  /* 0x0000000c22227c10 */ /* 0x000fe2000fffe10f */
[----:B------:R-:W-:Y:S01]  /*3120*/  @UP1 ULOP3.LUT UR4, UR4, 0x1, UR6, 0x78, !UPT ;  /* 0x0000000104041892 */ /* 0x000fe2000f8e7806 */
[C---:B------:R-:W-:Y:S01]  /*3130*/  IMAD R11, R5.reuse, UR11, R14 ;  /* 0x0000000b050b7c24 */ /* 0x040fe2000f8e020e */
[----:B------:R-:W-:Y:S01]  /*3140*/  LOP3.LUT R35, R24, R35, R12, 0xfe, !PT ;  /* 0x0000002318237212 */ /* 0x000fe200078efe0c */
[----:B------:R-:W-:-:S04]  /*3150*/  IMAD.WIDE.U32 R6, R5, UR10, R26 ;  /* 0x0000000a05067c25 */ /* 0x000fc8000f8e001a */
[----:B------:R-:W-:Y:S02]  /*3160*/  IMAD.IADD R7, R7, 0x1, R11 ;  /* 0x0000000107077824 */ /* 0x000fe400078e020b */
[----:B------:R-:W-:Y:S02]  /*3170*/  IMAD.IADD R33, R10, 0x1, -R33 ;  /* 0x000000010a217824 */ /* 0x000fe400078e0a21 */
[----:B------:R-:W-:Y:S01]  /*3180*/  IMAD.MOV.U32 R32, RZ, RZ, -0x1 ;  /* 0xffffffffff207424 */ /* 0x000fe200078e00ff */
[----:B------:R-:W-:Y:S06]  /*3190*/  @P0 BRA `(.L_x_31) ;  /* 0x0000004800040947 */ /* 0x000fec0003800000 */
[----:B------:R-:W0:Y:S01]  /*31a0*/  LDC.64 R30, c[0x0][0x5c8] ;  /* 0x00017200ff1e7b82 */ /* 0x000e220000000a00 */
[----:B------:R-:W-:Y:S01]  /*31b0*/  ULDC.64 UR6, c[0x0][0x5c0] ;  /* 0x0001700000067ab9 */ /* 0x000fe20000000a00 */
[----:B------:R-:W-:Y:S01]  /*31c0*/  BSSY B0, `(.L_x_31) ;  /* 0x000047e000007945 */ /* 0x000fe20003800000 */
[-C--:B0-----:R-:W-:Y:S02]  /*31d0*/  IMAD R10, R25, R30.reuse, RZ ;  /* 0x0000001e190a7224 */ /* 0x081fe400078e02ff */
[----:B------:R-:W-:-:S04]  /*31e0*/  IMAD.WIDE.U32 R6, R35, R30, R6 ;  /* 0x0000001e23067225 */ /* 0x000fc800078e0006 */
[----:B------:R-:W-:Y:S01]  /*31f0*/  IMAD R13, R35, R31, R10 ;  /* 0x0000001f230d7224 */ /* 0x000fe200078e020a */
[----:B------:R-:W-:Y:S01]  /*3200*/  IADD3 R14, P4, R6, UR6, RZ ;  /* 0x00000006060e7c10 */ /* 0x000fe2000ff9e0ff */
[C---:B------:R-:W-:Y:S01]  /*3210*/  IMAD.SHL.U32 R11, R30.reuse, 0x80, RZ ;  /* 0x000000801e0b7824 */ /* 0x040fe200078e00ff */
[C---:B------:R-:W-:Y:S01]  /*3220*/  LEA R28, P2, R30.reuse, R6, 0x3 ;  /* 0x000000061e1c7211 */ /* 0x040fe200078418ff */
[----:B------:R-:W-:Y:S01]  /*3230*/  IMAD.IADD R36, R7, 0x1, R13 ;  /* 0x0000000107247824 */ /* 0x000fe200078e020d */
[----:B------:R-:W-:Y:S02]  /*3240*/  SHF.L.U64.HI R7, R30, 0x7, R31 ;  /* 0x000000071e077819 */ /* 0x000fe4000001021f */
[----:B------:R-:W-:Y:S02]  /*3250*/  IADD3 R10, P1, P0, R6, UR6, R11 ;  /* 0x00000006060a7c10 */ /* 0x000fe4000f83e00b */
[----:B------:R-:W-:Y:S02]  /*3260*/  IADD3.X R15, R36, UR7, RZ, P4, !PT ;  /* 0x00000007240f7c10 */ /* 0x000fe4000a7fe4ff */
[----:B---3-5:R-:W-:-:S02]  /*3270*/  FSETP.NEU.AND P4, PT, R9, RZ, PT ;  /* 0x000000ff0900720b */ /* 0x028fc40003f8d000 */
[----:B------:R-:W-:Y:S02]  /*3280*/  LEA.HI.X R30, R30, R36, R31, 0x3, P2 ;  /* 0x000000241e1e7211 */ /* 0x000fe400010f1c1f */
[C---:B------:R-:W-:Y:S02]  /*3290*/  IADD3 R12, P2, R28.reuse, UR6, RZ ;  /* 0x000000061c0c7c10 */ /* 0x040fe4000ff5e0ff */
[----:B------:R-:W-:Y:S02]  /*32a0*/  IADD3 R6, P5, P6, R28, UR6, R11 ;  /* 0x000000061c067c10 */ /* 0x000fe4000febe00b */
[--C-:B------:R-:W-:Y:S02]  /*32b0*/  IADD3.X R11, R36, UR7, R7.reuse, P1, P0 ;  /* 0x00000007240b7c10 */ /* 0x100fe40008fe0407 */
[C---:B------:R-:W-:Y:S02]  /*32c0*/  IADD3.X R13, R30.reuse, UR7, RZ, P2, !PT ;  /* 0x000000071e0d7c10 */ /* 0x040fe400097fe4ff */
[----:B------:R-:W-:Y:S01]  /*32d0*/  IADD3.X R7, R30, UR7, R7, P5, P6 ;  /* 0x000000071e077c10 */ /* 0x000fe2000afec407 */
[----:B------:R-:W-:Y:S06]  /*32e0*/  @!P4 BRA `(.L_x_32) ;  /* 0x00000034009cc947 */ /* 0x000fec0003800000 */
[----:B------:R-:W-:Y:S01]  /*32f0*/  ULDC.64 UR6, c[0x0][0x5b8] ;  /* 0x00016e0000067ab9 */ /* 0x000fe20000000a00 */
[----:B------:R-:W-:Y:S01]  /*3300*/  ISETP.GE.AND P0, PT, R34, 0x1, PT ;  /* 0x000000012200780c */ /* 0x000fe20003f06270 */
[----:B------:R-:W-:Y:S01]  /*3310*/  IMAD R28, R29, UR6, RZ ;  /* 0x000000061d1c7c24 */ /* 0x000fe2000f8e02ff */
[----:B------:R-:W-:Y:S01]  /*3320*/  ULDC.64 UR10, c[0x0][0x5a8] ;  /* 0x00016a00000a7ab9 */ /* 0x000fe20000000a00 */
[----:B------:R-:W-:Y:S01]  /*3330*/  IMAD.WIDE.U32 R26, R5, UR6, R26 ;  /* 0x00000006051a7c25 */ /* 0x000fe2000f8e001a */
[----:B------:R-:W-:Y:S01]  /*3340*/  ISETP.LT.OR P4, PT, R33, 0x1, !P0 ;  /* 0x000000012100780c */ /* 0x000fe20004781670 */
[----:B------:R-:W-:Y:S02]  /*3350*/  BSSY B1, `(.L_x_33) ;  /* 0x000000c000017945 */ /* 0x000fe40003800000 */
[----:B------:R-:W-:Y:S01]  /*3360*/  IMAD R5, R5, UR7, R28 ;  /* 0x0000000705057c24 */ /* 0x000fe2000f8e021c */
[----:B------:R-:W-:Y:S02]  /*3370*/  ULDC.64 UR6, c[0x0][0x5b0] ;  /* 0x00016c0000067ab9 */ /* 0x000fe40000000a00 */
[----:B------:R-:W-:-:S02]  /*3380*/  IMAD R30, R25, UR6, RZ ;  /* 0x00000006191e7c24 */ /* 0x000fc4000f8e02ff */
[----:B------:R-:W-:Y:S02]  /*3390*/  IMAD.IADD R27, R27, 0x1, R5 ;  /* 0x000000011b1b7824 */ /* 0x000fe400078e0205 */
[C---:B------:R-:W-:Y:S02]  /*33a0*/  IMAD R5, R35.reuse, UR7, R30 ;  /* 0x0000000723057c24 */ /* 0x040fe4000f8e021e */
[----:B------:R-:W-:-:S03]  /*33b0*/  IMAD.WIDE.U32 R28, R35, UR6, R26 ;  /* 0x00000006231c7c25 */ /* 0x000fc6000f8e001a */
[----:B------:R-:W-:-:S04]  /*33c0*/  IADD3 R28, P1, R28, UR10, RZ ;  /* 0x0000000a1c1c7c10 */ /* 0x000fc8000ff3e0ff */
[--C-:B------:R-:W-:Y:S02]  /*33d0*/  IADD3.X R29, R29, UR11, R5.reuse, P1, !PT ;  /* 0x0000000b1d1d7c10 */ /* 0x100fe40008ffe405 */
[----:B------:R-:W-:Y:S01]  /*33e0*/  PRMT R5, RZ, 0x7610, R5 ;  /* 0x00007610ff057816 */ /* 0x000fe20000000005 */
[----:B------:R-:W-:Y:S06]  /*33f0*/  @P4 BRA `(.L_x_34) ;  /* 0x0000000000044947 */ /* 0x000fec0003800000 */
[----:B------:R0:W5:Y:S02]  /*3400*/  LDG.E.U8 R5, desc[UR20][R28.64] ;  /* 0x000000141c057981 */ /* 0x000164000c1e1100 */
.L_x_34:
[----:B------:R-:W-:Y:S05]  /*3410*/  BSYNC B1 ;  /* 0x0000000000017941 */ /* 0x000fea0003800000 */
.L_x_33:
[----:B-----5:R-:W-:Y:S01]  /*3420*/  LOP3.LUT R5, R5, 0xff, RZ, 0xc0, !PT ;  /* 0x000000ff05057812 */ /* 0x020fe200078ec0ff */
[----:B------:R-:W-:Y:S01]  /*3430*/  BSSY B1, `(.L_x_35) ;  /* 0x000000b000017945 */ /* 0x000fe20003800000 */
[----:B------:R-:W-:Y:S02]  /*3440*/  ISETP.LT.OR P2, PT, R33, 0x2, !P0 ;  /* 0x000000022100780c */ /* 0x000fe40004741670 */
[----:B------:R-:W-:-:S05]  /*3450*/  F2FP.F16.E4M3.UNPACK_B R5, R5 ;  /* 0x00000005ff05723e */ /* 0x000fca00020006ff */
[----:B------:R-:W-:Y:S01]  /*3460*/  HADD2.F32 R30, -RZ, R5.H0_H0 ;  /* 0x20000005ff1e7230 */ /* 0x000fe20000004100 */
[----:B------:R-:W-:-:S04]  /*3470*/  PRMT R5, RZ, 0x7610, R5 ;  /* 0x00007610ff057816 */ /* 0x000fc80000000005 */
[----:B------:R-:W-:-:S04]  /*3480*/  FMUL R30, R30, R9 ;  /* 0x000000091e1e7220 */ /* 0x000fc80000400000 */
[----:B--2---:R-:W-:-:S05]  /*3490*/  FFMA R30, R145, R8, R30 ;  /* 0x00000008911e7223 */ /* 0x004fca000000001e */
[----:B------:R-:W-:-:S05]  /*34a0*/  F2FP.SATFINITE.E4M3.F32.PACK_AB_MERGE_C R31, RZ, R30, RZ ;  /* 0x0000001eff1f723e */ /* 0x000fca00048070ff */
[----:B------:R1:W-:Y:S01]  /*34b0*/  @!P4 STG.E.U8 desc[UR20][R14.64], R31 ;  /* 0x0000001f0e00c986 */ /* 0x0003e2000c101114 */
[----:B------:R-:W-:Y:S05]  /*34c0*/  @P2 BRA `(.L_x_36) ;  /* 0x0000000000042947 */ /* 0x000fea0003800000 */
[----:B------:R2:W5:Y:S02]  /*34d0*/  LDG.E.U8 R5, desc[UR20][R28.64+0x1] ;  /* 0x000001141c057981 */ /* 0x000564000c1e1100 */
.L_x_36:
[----:B------:R-:W-:Y:S05]  /*34e0*/  BSYNC B1 ;  /* 0x0000000000017941 */ /* 0x000fea0003800000 */
.L_x_35:
[----:B-----5:R-:W-:Y:S01]  /*34f0*/  LOP3.LUT R5, R5, 0xff, RZ, 0xc0, !PT ;  /* 0x000000ff05057812 */ /* 0x020fe200078ec0ff */
[----:B------:R-:W-:Y:S01]  /*3500*/  BSSY B1, `(.L_x_37) ;  /* 0x0000013000017945 */ /* 0x000fe20003800000 */
[----:B------:R-:W-:Y:S02]  /*3510*/  IADD3 R37, P1, R35, 0x8, RZ ;  /* 0x0000000823257810 */ /* 0x000fe40007f3e0ff */
[----:B------:R-:W-:-:S03]  /*3520*/  F2FP.F16.E4M3.UNPACK_B R5, R5 ;  /* 0x00000005ff05723e */ /* 0x000fc600020006ff */
[----:B-1----:R-:W-:Y:S01]  /*3530*/  IMAD.X R31, RZ, RZ, R25, P1 ;  /* 0x000000ffff1f7224 */ /* 0x002fe200008e0619 */
[----:B------:R-:W-:Y:S01]  /*3540*/  ISETP.GE.AND P1, PT, R34, 0x9, PT ;  /* 0x000000092200780c */ /* 0x000fe20003f26270 */
[----:B------:R-:W-:Y:S02]  /*3550*/  HADD2.F32 R30, -RZ, R5.H0_H0 ;  /* 0x20000005ff1e7230 */ /* 0x000fe40000004100 */
[----:B------:R-:W-:Y:S01]  /*3560*/  IMAD R36, R31, UR6, RZ ;  /* 0x000000061f247c24 */ /* 0x000fe2000f8e02ff */
[----:B------:R-:W-:Y:S02]  /*3570*/  ISETP.LT.OR P5, PT, R33, 0x1, !P1 ;  /* 0x000000012100780c */ /* 0x000fe40004fa1670 */
[----:B------:R-:W-:Y:S01]  /*3580*/  FMUL R5, R30, R9 ;  /* 0x000000091e057220 */ /* 0x000fe20000400000 */
[----:B------:R-:W-:-:S04]  /*3590*/  IMAD.WIDE.U32 R30, R37, UR6, R26 ;  /* 0x00000006251e7c25 */ /* 0x000fc8000f8e001a */
[----:B------:R-:W-:Y:S01]  /*35a0*/  FFMA R5, R140, R8, R5 ;  /* 0x000000088c057223 */ /* 0x000fe20000000005 */
[----:B------:R-:W-:Y:S01]  /*35b0*/  IMAD R37, R37, UR7, R36 ;  /* 0x0000000725257c24 */ /* 0x000fe2000f8e0224 */
[----:B------:R-:W-:-:S03]  /*35c0*/  IADD3 R30, P4, R30, UR10, RZ ;  /* 0x0000000a1e1e7c10 */ /* 0x000fc6000ff9e0ff */
[----:B------:R-:W-:Y:S02]  /*35d0*/  F2FP.SATFINITE.E4M3.F32.PACK_AB_MERGE_C R39, RZ, R5, RZ ;  /* 0x00000005ff27723e */ /* 0x000fe400048070ff */
[----:B------:R-:W-:Y:S02]  /*35e0*/  IADD3.X R31, R31, UR11, R37, P4, !PT ;  /* 0x0000000b1f1f7c10 */ /* 0x000fe4000a7fe425 */
[----:B------:R-:W-:Y:S01]  /*35f0*/  PRMT R5, RZ, 0x7610, R5 ;  /* 0x00007610ff057816 */ /* 0x000fe20000000005 */
[----:B------:R1:W-:Y:S01]  /*3600*/  @!P2 STG.E.U8 desc[UR20][R14.64+0x1], R39 ;  /* 0x000001270e00a986 */ /* 0x0003e2000c101114 */
[----:B------:R-:W-:Y:S05]  /*3610*/  @P5 BRA `(.L_x_38) ;  /* 0x0000000000045947 */ /* 0x000fea0003800000 */
[----:B------:R3:W5:Y:S02]  /*3620*/  LDG.E.U8 R5, desc[UR20][R30.64] ;  /* 0x000000141e057981 */ /* 0x000764000c1e1100 */
.L_x_38:
[----:B------:R-:W-:Y:S05]  /*3630*/  BSYNC B1 ;  /* 0x0000000000017941 */ /* 0x000fea0003800000 */
.L_x_37:
[----:B-----5:R-:W-:Y:S01]  /*3640*/  LOP3.LUT R5, R5, 0xff, RZ, 0xc0, !PT ;  /* 0x000000ff05057812 */ /* 0x020fe200078ec0ff */
[----:B------:R-:W-:Y:S01]  /*3650*/  BSSY B1, `(.L_x_39) ;  /* 0x000000b000017945 */ /* 0x000fe20003800000 */
[----:B------:R-:W-:Y:S02]  /*3660*/  ISETP.LT.OR P2, PT, R33, 0x2, !P1 ;  /* 0x000000022100780c */ /* 0x000fe40004f41670 */
[----:B------:R-:W-:-:S05]  /*3670*/  F2FP.F16.E4M3.UNPACK_B R5, R5 ;  /* 0x00000005ff05723e */ /* 0x000fca00020006ff */
[----:B------:R-:W-:Y:S01]  /*3680*/  HADD2.F32 R36, -RZ, R5.H0_H0 ;  /* 0x20000005ff247230 */ /* 0x000fe20000004100 */
[----:B------:R-:W-:-:S04]  /*3690*/  PRMT R5, RZ, 0x7610, R5 ;  /* 0x00007610ff057816 */ /* 0x000fc80000000005 */
[----:B------:R-:W-:-:S04]  /*36a0*/  FMUL R36, R36, R9 ;  /* 0x0000000924247220 */ /* 0x000fc80000400000 */
[----:B------:R-:W-:-:S05]  /*36b0*/  FFMA R36, R143, R8, R36 ;  /* 0x000000088f247223 */ /* 0x000fca0000000024 */
[----:B------:R-:W-:-:S05]  /*36c0*/  F2FP.SATFINITE.E4M3.F32.PACK_AB_MERGE_C R37, RZ, R36, RZ ;  /* 0x00000024ff25723e */ /* 0x000fca00048070ff */
[----:B------:R4:W-:Y:S01]  /*36d0*/  @!P5 STG.E.U8 desc[UR20][R12.64], R37 ;  /* 0x000000250c00d986 */ /* 0x0009e2000c101114 */
[----:B------:R-:W-:Y:S05]  /*36e0*/  @P2 BRA `(.L_x_40) ;  /* 0x0000000000042947 */ /* 0x000fea0003800000 */
[----:B------:R0:W5:Y:S02]  /*36f0*/  LDG.E.U8 R5, desc[UR20][R30.64+0x1] ;  /* 0x000001141e057981 */ /* 0x000164000c1e1100 */
.L_x_40:
[----:B------:R-:W-:Y:S05]  /*3700*/  BSYNC B1 ;  /* 0x0000000000017941 */ /* 0x000fea0003800000 */
.L_x_39:
[----:B-----5:R-:W-:Y:S01]  /*3710*/  LOP3.LUT R5, R5, 0xff, RZ, 0xc0, !PT ;  /* 0x000000ff05057812 */ /* 0x020fe200078ec0ff */
[----:B------:R-:W-:Y:S01]  /*3720*/  BSSY B1, `(.L_x_41) ;  /* 0x000000b000017945 */ /* 0x000fe20003800000 */
[----:B------:R-:W-:Y:S02]  /*3730*/  ISETP.LT.OR P4, PT, R33, 0x9, !P0 ;  /* 0x000000092100780c */ /* 0x000fe40004781670 */
[----:B------:R-:W-:-:S05]  /*3740*/  F2FP.F16.E4M3.UNPACK_B R5, R5 ;  /* 0x00000005ff05723e */ /* 0x000fca00020006ff */
[----:B------:R-:W-:-:S05]  /*3750*/  HADD2.F32 R36, -RZ, R5.H0_H0 ;  /* 0x20000005ff247230 */ /* 0x000fca0000004100 */
[----:B------:R-:W-:-:S04]  /*3760*/  FMUL R5, R36, R9 ;  /* 0x0000000924057220 */ /* 0x000fc80000400000 */
[----:B------:R-:W-:-:S05]  /*3770*/  FFMA R5, R138, R8, R5 ;  /* 0x000000088a057223 */ /* 0x000fca0000000005 */
[----:B----4-:R-:W-:Y:S02]  /*3780*/  F2FP.SATFINITE.E4M3.F32.PACK_AB_MERGE_C R37, RZ, R5, RZ ;  /* 0x00000005ff25723e */ /* 0x010fe400048070ff */
[----:B------:R-:W-:-:S03]  /*3790*/  PRMT R5, RZ, 0x7610, R5 ;  /* 0x00007610ff057816 */ /* 0x000fc60000000005 */
[----:B------:R4:W-:Y:S01]  /*37a0*/  @!P2 STG.E.U8 desc[UR20][R12.64+0x1], R37 ;  /* 0x000001250c00a986 */ /* 0x0009e2000c101114 */
[----:B------:R-:W-:Y:S05]  /*37b0*/  @P4 BRA `(.L_x_42) ;  /* 0x0000000000044947 */ /* 0x000fea0003800000 */
[----:B------:R0:W5:Y:S02]  /*37c0*/  LDG.E.U8 R5, desc[UR20][R28.64+0x8] ;  /* 0x000008141c057981 */ /* 0x000164000c1e1100 */
.L_x_42:
[----:B------:R-:W-:Y:S05]  /*37d0*/  BSYNC B1 ;  /* 0x0000000000017941 */ /* 0x000fea0003800000 */
.L_x_41:
        /* <DEDUP_REMOVED lines=8> */
[----:B----4-:R-:W-:-:S05]  /*3860*/  F2FP.SATFINITE.E4M3.F32.PACK_AB_MERGE_C R37, RZ, R36, RZ ;  /* 0x00000024ff25723e */ /* 0x010fca00048070ff */
[----:B------:R4:W-:Y:S01]  /*3870*/  @!P4 STG.E.U8 desc[UR20][R14.64+0x8], R37 ;  /* 0x000008250e00c986 */ /* 0x0009e2000c101114 */
[----:B------:R-:W-:Y:S05]  /*3880*/  @P2 BRA `(.L_x_44) ;  /* 0x0000000000042947 */ /* 0x000fea0003800000 */
[----:B------:R0:W5:Y:S02]  /*3890*/  LDG.E.U8 R5, desc[UR20][R28.64+0x9] ;  /* 0x000009141c057981 */ /* 0x000164000c1e1100 */
.L_x_44:
[----:B------:R-:W-:Y:S05]  /*38a0*/  BSYNC B1 ;  /* 0x0000000000017941 */ /* 0x000fea0003800000 */
.L_x_43:
        /* <DEDUP_REMOVED lines=12> */
.L_x_46:
[----:B------:R-:W-:Y:S05]  /*3970*/  BSYNC B1 ;  /* 0x0000000000017941 */ /* 0x000fea0003800000 */
.L_x_45:
        /* <DEDUP_REMOVED lines=12> */
.L_x_48:
[----:B------:R-:W-:Y:S05]  /*3a40*/  BSYNC B1 ;  /* 0x0000000000017941 */ /* 0x000fea0003800000 */
.L_x_47:
        /* <DEDUP_REMOVED lines=12> */
.L_x_50:
[----:B------:R-:W-:Y:S05]  /*3b10*/  BSYNC B1 ;  /* 0x0000000000017941 */ /* 0x000fea0003800000 */
.L_x_49:
        /* <DEDUP_REMOVED lines=12> */
.L_x_52:
[----:B------:R-:W-:Y:S05]  /*3be0*/  BSYNC B1 ;  /* 0x0000000000017941 */ /* 0x000fea0003800000 */
.L_x_51:
        /* <DEDUP_REMOVED lines=12> */
.L_x_54:
[----:B------:R-:W-:Y:S05]  /*3cb0*/  BSYNC B1 ;  /* 0x0000000000017941 */ /* 0x000fea0003800000 */
.L_x_53:
        /* <DEDUP_REMOVED lines=12> */
.L_x_56:
[----:B------:R-:W-:Y:S05]  /*3d80*/  BSYNC B1 ;  /* 0x0000000000017941 */ /* 0x000fea0003800000 */
.L_x_55:
        /* <DEDUP_REMOVED lines=12> */
.L_x_58:
[----:B------:R-:W-:Y:S05]  /*3e50*/  BSYNC B1 ;  /* 0x0000000000017941 */ /* 0x000fea0003800000 */
.L_x_57:
        /* <DEDUP_REMOVED lines=12> */
.L_x_60:
[----:B------:R-:W-:Y:S05]  /*3f20*/  BSYNC B1 ;  /* 0x0000000000017941 */ /* 0x000fea0003800000 */
.L_x_59:
        /* <DEDUP_REMOVED lines=12> */
.L_x_62:
[----:B------:R-:W-:Y:S05]  /*3ff0*/  BSYNC B1 ;  /* 0x0000000000017941 */ /* 0x000fea0003800000 */
.L_x_61:
        /* <DEDUP_REMOVED lines=12> */
.L_x_64:
[----:B------:R-:W-:Y:S05]  /*40c0*/  BSYNC B1 ;  /* 0x0000000000017941 */ /* 0x000fea0003800000 */
.L_x_63:
        /* <DEDUP_REMOVED lines=12> */
.L_x_66:
[----:B------:R-:W-:Y:S05]  /*4190*/  BSYNC B1 ;  /* 0x0000000000017941 */ /* 0x000fea0003800000 */
.L_x_65:
        /* <DEDUP_REMOVED lines=12> */
.L_x_68:
[----:B------:R-:W-:Y:S05]  /*4260*/  BSYNC B1 ;  /* 0x0000000000017941 */ /* 0x000fea0003800000 */
.L_x_67:
        /* <DEDUP_REMOVED lines=12> */
.L_x_70:
[----:B------:R-:W-:Y:S05]  /*4330*/  BSYNC B1 ;  /* 0x0000000000017941 */ /* 0x000fea0003800000 */
.L_x_69:
        /* <DEDUP_REMOVED lines=12> */
.L_x_72:
[----:B------:R-:W-:Y:S05]  /*4400*/  BSYNC B1 ;  /* 0x0000000000017941 */ /* 0x000fea0003800000 */
.L_x_71:
        /* <DEDUP_REMOVED lines=12> */
.L_x_74:
[----:B------:R-:W-:Y:S05]  /*44d0*/  BSYNC B1 ;  /* 0x0000000000017941 */ /* 0x000fea0003800000 */
.L_x_73:
        /* <DEDUP_REMOVED lines=12> */
.L_x_76:
[----:B------:R-:W-:Y:S05]  /*45a0*/  BSYNC B1 ;  /* 0x0000000000017941 */ /* 0x000fea0003800000 */
.L_x_75:
        /* <DEDUP_REMOVED lines=12> */
.L_x_78:
[----:B------:R-:W-:Y:S05]  /*4670*/  BSYNC B1 ;  /* 0x0000000000017941 */ /* 0x000fea0003800000 */
.L_x_77:
        /* <DEDUP_REMOVED lines=12> */
.L_x_80:
[----:B------:R-:W-:Y:S05]  /*4740*/  BSYNC B1 ;  /* 0x0000000000017941 */ /* 0x000fea0003800000 */
.L_x_79:
        /* <DEDUP_REMOVED lines=12> */
.L_x_82:
[----:B------:R-:W-:Y:S05]  /*4810*/  BSYNC B1 ;  /* 0x0000000000017941 */ /* 0x000fea0003800000 */
.L_x_81:
        /* <DEDUP_REMOVED lines=12> */
.L_x_84:
[----:B------:R-:W-:Y:S05]  /*48e0*/  BSYNC B1 ;  /* 0x0000000000017941 */ /* 0x000fea0003800000 */
.L_x_83:
        /* <DEDUP_REMOVED lines=12> */
.L_x_86:
[----:B------:R-:W-:Y:S05]  /*49b0*/  BSYNC B1 ;  /* 0x0000000000017941 */ /* 0x000fea0003800000 */
.L_x_85:
        /* <DEDUP_REMOVED lines=12> */
.L_x_88:
[----:B------:R-:W-:Y:S05]  /*4a80*/  BSYNC B1 ;  /* 0x0000000000017941 */ /* 0x000fea0003800000 */
.L_x_87:
        /* <DEDUP_REMOVED lines=12> */
.L_x_90:
[----:B------:R-:W-:Y:S05]  /*4b50*/  BSYNC B1 ;  /* 0x0000000000017941 */ /* 0x000fea0003800000 */
.L_x_89:
        /* <DEDUP_REMOVED lines=12> */
.L_x_92:
[----:B------:R-:W-:Y:S05]  /*4c20*/  BSYNC B1 ;  /* 0x0000000000017941 */ /* 0x000fea0003800000 */
.L_x_91:
[----:B-----5:R-:W-:Y:S01]  /*4c30*/  LOP3.LUT R5, R5, 0xff, RZ, 0xc0, !PT ;  /* 0x000000ff05057812 */ /* 0x020fe200078ec0ff */
[----:B------:R-:W-:Y:S01]  /*4c40*/  BSSY B1, `(.L_x_93) ;  /* 0x000000b000017945 */ /* 0x000fe20003800000 */
[----:B------:R-:W-:Y:S02]  /*4c50*/  ISETP.LT.OR P2, PT, R33, 0x39, !P1 ;  /* 0x000000392100780c */ /* 0x000fe40004f41670 */
[----:B------:R-:W-:-:S05]  /*4c60*/  F2FP.F16.E4M3.UNPACK_B R5, R5 ;  /* 0x00000005ff05723e */ /* 0x000fca00020006ff */
[----:B0-2---:R-:W-:-:S05]  /*4c70*/  HADD2.F32 R28, -RZ, R5.H0_H0 ;  /* 0x20000005ff1c7230 */ /* 0x005fca0000004100 */
[----:B------:R-:W-:-:S04]  /*4c80*/  FMUL R5, R28, R9 ;  /* 0x000000091c057220 */ /* 0x000fc80000400000 */
[----:B------:R-:W-:-:S05]  /*4c90*/  FFMA R5, R112, R8, R5 ;  /* 0x0000000870057223 */ /* 0x000fca0000000005 */
[----:B------:R-:W-:Y:S02]  /*4ca0*/  F2FP.SATFINITE.E4M3.F32.PACK_AB_MERGE_C R29, RZ, R5, RZ ;  /* 0x00000005ff1d723e */ /* 0x000fe400048070ff */
[----:B------:R-:W-:-:S03]  /*4cb0*/  PRMT R5, RZ, 0x7610, R5 ;  /* 0x00007610ff057816 */ /* 0x000fc60000000005 */
[----:B------:R0:W-:Y:S01]  /*4cc0*/  @!P0 STG.E.U8 desc[UR20][R14.64+0x39], R29 ;  /* 0x0000391d0e008986 */ /* 0x0001e2000c101114 */
[----:B------:R-:W-:Y:S05]  /*4cd0*/  @P2 BRA `(.L_x_94) ;  /* 0x0000000000042947 */ /* 0x000fea0003800000 */
[----:B------:R2:W5:Y:S02]  /*4ce0*/  LDG.E.U8 R5, desc[UR20][R30.64+0x38] ;  /* 0x000038141e057981 */ /* 0x000564000c1e1100 */
.L_x_94:
[----:B------:R-:W-:Y:S05]  /*4cf0*/  BSYNC B1 ;  /* 0x0000000000017941 */ /* 0x000fea0003800000 */
.L_x_93:
[----:B-----5:R-:W-:Y:S01]  /*4d00*/  LOP3.LUT R5, R5, 0xff, RZ, 0xc0, !PT ;  /* 0x000000ff05057812 */ /* 0x020fe200078ec0ff */
[----:B------:R-:W-:Y:S01]  /*4d10*/  BSSY B1, `(.L_x_95) ;  /* 0x000000b000017945 */ /* 0x000fe20003800000 */
[----:B------:R-:W-:Y:S02]  /*4d20*/  ISETP.LT.OR P1, PT, R33, 0x3a, !P1 ;  /* 0x0000003a2100780c */ /* 0x000fe40004f21670 */
[----:B------:R-:W-:-:S05]  /*4d30*/  F2FP.F16.E4M3.UNPACK_B R5, R5 ;  /* 0x00000005ff05723e */ /* 0x000fca00020006ff */
[----:B01--4-:R-:W-:Y:S01]  /*4d40*/  HADD2.F32 R14, -RZ, R5.H0_H0 ;  /* 0x20000005ff0e7230 */ /* 0x013fe20000004100 */
[----:B------:R-:W-:-:S04]  /*4d50*/  PRMT R5, RZ, 0x7610, R5 ;  /* 0x00007610ff057816 */ /* 0x000fc80000000005 */
[----:B------:R-:W-:-:S04]  /*4d60*/  FMUL R14, R14, R9 ;  /* 0x000000090e0e7220 */ /* 0x000fc80000400000 */
[----:B------:R-:W-:-:S05]  /*4d70*/  FFMA R14, R115, R8, R14 ;  /* 0x00000008730e7223 */ /* 0x000fca000000000e */
[----:B------:R-:W-:-:S05]  /*4d80*/  F2FP.SATFINITE.E4M3.F32.PACK_AB_MERGE_C R15, RZ, R14, RZ ;  /* 0x0000000eff0f723e */ /* 0x000fca00048070ff */
[----:B------:R0:W-:Y:S01]  /*4d90*/  @!P2 STG.E.U8 desc[UR20][R12.64+0x38], R15 ;  /* 0x0000380f0c00a986 */ /* 0x0001e2000c101114 */
[----:B------:R-:W-:Y:S05]  /*4da0*/  @P1 BRA `(.L_x_96) ;  /* 0x0000000000041947 */ /* 0x000fea0003800000 */
[----:B------:R1:W5:Y:S02]  /*4db0*/  LDG.E.U8 R5, desc[UR20][R30.64+0x39] ;  /* 0x000039141e057981 */ /* 0x000364000c1e1100 */
.L_x_96:
[----:B------:R-:W-:Y:S05]  /*4dc0*/  BSYNC B1 ;  /* 0x0000000000017941 */ /* 0x000fea0003800000 */
.L_x_95:
[----:B-----5:R-:W-:Y:S01]  /*4dd0*/  LOP3.LUT R5, R5, 0xff, RZ, 0xc0, !PT ;  /* 0x000000ff05057812 */ /* 0x020fe200078ec0ff */
[----:B------:R-:W-:Y:S01]  /*4de0*/  BSSY B1, `(.L_x_97) ;  /* 0x0000013000017945 */ /* 0x000fe20003800000 */
[----:B------:R-:W-:Y:S02]  /*4df0*/  IADD3 R29, P0, R35, 0x80, RZ ;  /* 0x00000080231d7810 */ /* 0x000fe40007f1e0ff */
[----:B------:R-:W-:-:S03]  /*4e00*/  F2FP.F16.E4M3.UNPACK_B R5, R5 ;  /* 0x00000005ff05723e */ /* 0x000fc600020006ff */
[----:B0-----:R-:W-:Y:S01]  /*4e10*/  IMAD.X R15, RZ, RZ, R25, P0 ;  /* 0x000000ffff0f7224 */ /* 0x001fe200000e0619 */
        /* <DEDUP_REMOVED lines=9> */
[----:B-123--:R-:W-:Y:S02]  /*4eb0*/  F2FP.SATFINITE.E4M3.F32.PACK_AB_MERGE_C R31, RZ, R5, RZ ;  /* 0x00000005ff1f723e */ /* 0x00efe400048070ff */
[----:B------:R-:W-:Y:S02]  /*4ec0*/  IADD3.X R15, R15, UR11, R29, P2, !PT ;  /* 0x0000000b0f0f7c10 */ /* 0x000fe400097fe41d */
[----:B------:R-:W-:Y:S01]  /*4ed0*/  PRMT R5, RZ, 0x7610, R5 ;  /* 0x00007610ff057816 */ /* 0x000fe20000000005 */
[----:B------:R0:W-:Y:S01]  /*4ee0*/  @!P1 STG.E.U8 desc[UR20][R12.64+0x39], R31 ;  /* 0x0000391f0c009986 */ /* 0x0001e2000c101114 */
[----:B------:R-:W-:Y:S05]  /*4ef0*/  @P4 BRA `(.L_x_98) ;  /* 0x0000000000044947 */ /* 0x000fea0003800000 */
[----:B------:R1:W5:Y:S02]  /*4f00*/  LDG.E.U8 R5, desc[UR20][R14.64] ;  /* 0x000000140e057981 */ /* 0x000364000c1e1100 */
.L_x_98:
[----:B------:R-:W-:Y:S05]  /*4f10*/  BSYNC B1 ;  /* 0x0000000000017941 */ /* 0x000fea0003800000 */
.L_x_97:
[----:B-----5:R-:W-:Y:S01]  /*4f20*/  LOP3.LUT R5, R5, 0xff, RZ, 0xc0, !PT ;  /* 0x000000ff05057812 */ /* 0x020fe200078ec0ff */
[----:B------:R-:W-:Y:S01]  /*4f30*/  BSSY B1, `(.L_x_99) ;  /* 0x000000b000017945 */ /* 0x000fe20003800000 */
[----:B------:R-:W-:Y:S02]  /*4f40*/  ISETP.LT.OR P2, PT, R33, 0x2, !P0 ;  /* 0x000000022100780c */ /* 0x000fe40004741670 */
[----:B------:R-:W-:-:S05]  /*4f50*/  F2FP.F16.E4M3.UNPACK_B R5, R5 ;  /* 0x00000005ff05723e */ /* 0x000fca00020006ff */
[----:B0-----:R-:W-:Y:S01]  /*4f60*/  HADD2.F32 R12, -RZ, R5.H0_H0 ;  /* 0x20000005ff0c7230 */ /* 0x001fe20000004100 */
[----:B------:R-:W-:-:S04]  /*4f70*/  PRMT R5, RZ, 0x7610, R5 ;  /* 0x00007610ff057816 */ /* 0x000fc80000000005 */
[----:B------:R-:W-:-:S04]  /*4f80*/  FMUL R12, R12, R9 ;  /* 0x000000090c0c7220 */ /* 0x000fc80000400000 */
[----:B------:R-:W-:-:S05]  /*4f90*/  FFMA R12, R113, R8, R12 ;  /* 0x00000008710c7223 */ /* 0x000fca000000000c */
[----:B------:R-:W-:-:S05]  /*4fa0*/  F2FP.SATFINITE.E4M3.F32.PACK_AB_MERGE_C R13, RZ, R12, RZ ;  /* 0x0000000cff0d723e */ /* 0x000fca00048070ff */
[----:B------:R0:W-:Y:S01]  /*4fb0*/  @!P4 STG.E.U8 desc[UR20][R10.64], R13 ;  /* 0x0000000d0a00c986 */ /* 0x0001e2000c101114 */
[----:B------:R-:W-:Y:S05]  /*4fc0*/  @P2 BRA `(.L_x_100) ;  /* 0x0000000000042947 */ /* 0x000fea0003800000 */
[----:B------:R2:W5:Y:S02]  /*4fd0*/  LDG.E.U8 R5, desc[UR20][R14.64+0x1] ;  /* 0x000001140e057981 */ /* 0x000564000c1e1100 */
.L_x_100:
[----:B------:R-:W-:Y:S05]  /*4fe0*/  BSYNC B1 ;  /* 0x0000000000017941 */ /* 0x000fea0003800000 */
.L_x_99:
[----:B-----5:R-:W-:Y:S01]  /*4ff0*/  LOP3.LUT R5, R5, 0xff, RZ, 0xc0, !PT ;  /* 0x000000ff05057812 */ /* 0x020fe200078ec0ff */
[----:B------:R-:W-:Y:S01]  /*5000*/  BSSY B1, `(.L_x_101) ;  /* 0x0000013000017945 */ /* 0x000fe20003800000 */
[----:B------:R-:W-:Y:S02]  /*5010*/  IADD3 R35, P1, R35, 0x88, RZ ;  /* 0x0000008823237810 */ /* 0x000fe40007f3e0ff */
[----:B------:R-:W-:-:S03]  /*5020*/  F2FP.F16.E4M3.UNPACK_B R5, R5 ;  /* 0x00000005ff05723e */ /* 0x000fc600020006ff */
[----:B------:R-:W-:Y:S01]  /*5030*/  IMAD.X R24, RZ, RZ, R25, P1 ;  /* 0x000000ffff187224 */ /* 0x000fe200008e0619 */
[----:B------:R-:W-:Y:S01]  /*5040*/  ISETP.GE.AND P1, PT, R34, 0x89, PT ;  /* 0x000000892200780c */ /* 0x000fe20003f26270 */
[----:B------:R-:W-:Y:S02]  /*5050*/  HADD2.F32 R12, -RZ, R5.H0_H0 ;  /* 0x20000005ff0c7230 */ /* 0x000fe40000004100 */
[----:B------:R-:W-:Y:S01]  /*5060*/  IMAD R24, R24, UR6, RZ ;  /* 0x0000000618187c24 */ /* 0x000fe2000f8e02ff */
[----:B------:R-:W-:Y:S01]  /*5070*/  ISETP.LT.OR P5, PT, R33, 0x1, !P1 ;  /* 0x000000012100780c */ /* 0x000fe20004fa1670 */
[----:B------:R-:W-:-:S04]  /*5080*/  IMAD.WIDE.U32 R26, R35, UR6, R26 ;  /* 0x00000006231a7c25 */ /* 0x000fc8000f8e001a */
[----:B------:R-:W-:Y:S01]  /*5090*/  FMUL R5, R12, R9 ;  /* 0x000000090c057220 */ /* 0x000fe20000400000 */
[----:B------:R-:W-:-:S03]  /*50a0*/  IMAD R35, R35, UR7, R24 ;  /* 0x0000000723237c24 */ /* 0x000fc6000f8e0218 */
[----:B------:R-:W-:Y:S01]  /*50b0*/  FFMA R5, R108, R8, R5 ;  /* 0x000000086c057223 */ /* 0x000fe20000000005 */
[----:B------:R-:W-:-:S04]  /*50c0*/  IADD3 R12, P4, R26, UR10, RZ ;  /* 0x0000000a1a0c7c10 */ /* 0x000fc8000ff9e0ff */
[----:B------:R-:W-:Y:S02]  /*50d0*/  F2FP.SATFINITE.E4M3.F32.PACK_AB_MERGE_C R25, RZ, R5, RZ ;  /* 0x00000005ff19723e */ /* 0x000fe400048070ff */
[----:B0-----:R-:W-:Y:S02]  /*50e0*/  IADD3.X R13, R27, UR11, R35, P4, !PT ;  /* 0x0000000b1b0d7c10 */ /* 0x001fe4000a7fe423 */
[----:B------:R-:W-:Y:S01]  /*50f0*/  PRMT R5, RZ, 0x7610, R5 ;  /* 0x00007610ff057816 */ /* 0x000fe20000000005 */
[----:B------:R0:W-:Y:S01]  /*5100*/  @!P2 STG.E.U8 desc[UR20][R10.64+0x1], R25 ;  /* 0x000001190a00a986 */ /* 0x0001e2000c101114 */
[----:B------:R-:W-:Y:S05]  /*5110*/  @P5 BRA `(.L_x_102) ;  /* 0x0000000000045947 */ /* 0x000fea0003800000 */
[----:B------:R3:W5:Y:S02]  /*5120*/  LDG.E.U8 R5, desc[UR20][R12.64] ;  /* 0x000000140c057981 */ /* 0x000764000c1e1100 */
.L_x_102:
[----:B------:R-:W-:Y:S05]  /*5130*/  BSYNC B1 ;  /* 0x0000000000017941 */ /* 0x000fea0003800000 */
.L_x_101:
        /* <DEDUP_REMOVED lines=8> */
[----:B0-----:R-:W-:-:S05]  /*51c0*/  F2FP.SATFINITE.E4M3.F32.PACK_AB_MERGE_C R25, RZ, R24, RZ ;  /* 0x00000018ff19723e */ /* 0x001fca00048070ff */
[----:B------:R0:W-:Y:S01]  /*51d0*/  @!P5 STG.E.U8 desc[UR20][R6.64], R25 ;  /* 0x000000190600d986 */ /* 0x0001e2000c101114 */
[----:B------:R-:W-:Y:S05]  /*51e0*/  @P2 BRA `(.L_x_104) ;  /* 0x0000000000042947 */ /* 0x000fea0003800000 */
[----:B------:R4:W5:Y:S02]  /*51f0*/  LDG.E.U8 R5, desc[UR20][R12.64+0x1] ;  /* 0x000001140c057981 */ /* 0x000964000c1e1100 */
.L_x_104:
[----:B------:R-:W-:Y:S05]  /*5200*/  BSYNC B1 ;  /* 0x0000000000017941 */ /* 0x000fea0003800000 */
.L_x_103:
[----:B-----5:R-:W-:Y:S01]  /*5210*/  LOP3.LUT R5, R5, 0xff, RZ, 0xc0, !PT ;  /* 0x000000ff05057812 */ /* 0x020fe200078ec0ff */
[----:B------:R-:W-:Y:S01]  /*5220*/  BSSY B1, `(.L_x_105) ;  /* 0x000000b000017945 */ /* 0x000fe20003800000 */
[----:B------:R-:W-:Y:S02]  /*5230*/  ISETP.LT.OR P4, PT, R33, 0x9, !P0 ;  /* 0x000000092100780c */ /* 0x000fe40004781670 */
[----:B------:R-:W-:-:S05]  /*5240*/  F2FP.F16.E4M3.UNPACK_B R5, R5 ;  /* 0x00000005ff05723e */ /* 0x000fca00020006ff */
[----:B------:R-:W-:-:S05]  /*5250*/  HADD2.F32 R24, -RZ, R5.H0_H0 ;  /* 0x20000005ff187230 */ /* 0x000fca0000004100 */
[----:B------:R-:W-:-:S04]  /*5260*/  FMUL R5, R24, R9 ;  /* 0x0000000918057220 */ /* 0x000fc80000400000 */
[----:B------:R-:W-:-:S05]  /*5270*/  FFMA R5, R106, R8, R5 ;  /* 0x000000086a057223 */ /* 0x000fca0000000005 */
[----:B0-----:R-:W-:Y:S02]  /*5280*/  F2FP.SATFINITE.E4M3.F32.PACK_AB_MERGE_C R25, RZ, R5, RZ ;  /* 0x00000005ff19723e */ /* 0x001fe400048070ff */
[----:B------:R-:W-:-:S03]  /*5290*/  PRMT R5, RZ, 0x7610, R5 ;  /* 0x00007610ff057816 */ /* 0x000fc60000000005 */
[----:B------:R0:W-:Y:S01]  /*52a0*/  @!P2 STG.E.U8 desc[UR20][R6.64+0x1], R25 ;  /* 0x000001190600a986 */ /* 0x0001e2000c101114 */
[----:B------:R-:W-:Y:S05]  /*52b0*/  @P4 BRA `(.L_x_106) ;  /* 0x0000000000044947 */ /* 0x000fea0003800000 */
[----:B------:R0:W5:Y:S02]  /*52c0*/  LDG.E.U8 R5, desc[UR20][R14.64+0x8] ;  /* 0x000008140e057981 */ /* 0x000164000c1e1100 */
.L_x_106:
[----:B------:R-:W-:Y:S05]  /*52d0*/  BSYNC B1 ;  /* 0x0000000000017941 */ /* 0x000fea0003800000 */
.L_x_105:
        /* <DEDUP_REMOVED lines=12> */
.L_x_108:
[----:B------:R-:W-:Y:S05]  /*53a0*/  BSYNC B1 ;  /* 0x0000000000017941 */ /* 0x000fea0003800000 */
.L_x_107:
        /* <DEDUP_REMOVED lines=12> */
.L_x_110:
[----:B------:R-:W-:Y:S05]  /*5470*/  BSYNC B1 ;  /* 0x0000000000017941 */ /* 0x000fea0003800000 */
.L_x_109:
        /* <DEDUP_REMOVED lines=12> */
.L_x_112:
[----:B------:R-:W-:Y:S05]  /*5540*/  BSYNC B1 ;  /* 0x0000000000017941 */ /* 0x000fea0003800000 */
.L_x_111:
        /* <DEDUP_REMOVED lines=12> */
.L_x_114:
[----:B------:R-:W-:Y:S05]  /*5610*/  BSYNC B1 ;  /* 0x0000000000017941 */ /* 0x000fea0003800000 */
.L_x_113:
        /* <DEDUP_REMOVED lines=12> */
.L_x_116:
[----:B------:R-:W-:Y:S05]  /*56e0*/  BSYNC B1 ;  /* 0x0000000000017941 */ /* 0x000fea0003800000 */
.L_x_115:
        /* <DEDUP_REMOVED lines=12> */
.L_x_118:
[----:B------:R-:W-:Y:S05]  /*57b0*/  BSYNC B1 ;  /* 0x0000000000017941 */ /* 0x000fea0003800000 */
.L_x_117:
        /* <DEDUP_REMOVED lines=12> */
.L_x_120:
[----:B------:R-:W-:Y:S05]  /*5880*/  BSYNC B1 ;  /* 0x0000000000017941 */ /* 0x000fea0003800000 */
.L_x_119:
        /* <DEDUP_REMOVED lines=12> */
.L_x_122:
[----:B------:R-:W-:Y:S05]  /*5950*/  BSYNC B1 ;  /* 0x0000000000017941 */ /* 0x000fea0003800000 */
.L_x_121:
        /* <DEDUP_REMOVED lines=12> */
.L_x_124:
[----:B------:R-:W-:Y:S05]  /*5a20*/  BSYNC B1 ;  /* 0x0000000000017941 */ /* 0x000fea0003800000 */
.L_x_123:
        /* <DEDUP_REMOVED lines=12> */
.L_x_126:
[----:B------:R-:W-:Y:S05]  /*5af0*/  BSYNC B1 ;  /* 0x0000000000017941 */ /* 0x000fea0003800000 */
.L_x_125:
        /* <DEDUP_REMOVED lines=12> */
.L_x_128:
[----:B------:R-:W-:Y:S05]  /*5bc0*/  BSYNC B1 ;  /* 0x0000000000017941 */ /* 0x000fea0003800000 */
.L_x_127:
        /* <DEDUP_REMOVED lines=12> */
.L_x_130:
[----:B------:R-:W-:Y:S05]  /*5c90*/  BSYNC B1 ;  /* 0x0000000000017941 */ /* 0x000fea0003800000 */
.L_x_129:
        /* <DEDUP_REMOVED lines=12> */
.L_x_132:
[----:B------:R-:W-:Y:S05]  /*5d60*/  BSYNC B1 ;  /* 0x0000000000017941 */ /* 0x000fea0003800000 */
.L_x_131:
        /* <DEDUP_REMOVED lines=12> */
.L_x_134:
[----:B------:R-:W-:Y:S05]  /*5e30*/  BSYNC B1 ;  /* 0x0000000000017941 */ /* 0x000fea0003800000 */
.L_x_133:
        /* <DEDUP_REMOVED lines=12> */
.L_x_136:
[----:B------:R-:W-:Y:S05]  /*5f00*/  BSYNC B1 ;  /* 0x0000000000017941 */ /* 0x000fea0003800000 */
.L_x_135:
        /* <DEDUP_REMOVED lines=12> */
.L_x_138:
[----:B------:R-:W-:Y:S05]  /*5fd0*/  BSYNC B1 ;  /* 0x0000000000017941 */ /* 0x000fea0003800000 */
.L_x_137:
        /* <DEDUP_REMOVED lines=12> */
.L_x_140:
[----:B------:R-:W-:Y:S05]  /*60a0*/  BSYNC B1 ;  /* 0x0000000000017941 */ /* 0x000fea0003800000 */
.L_x_139:
        /* <DEDUP_REMOVED lines=12> */
.L_x_142:
[----:B------:R-:W-:Y:S05]  /*6170*/  BSYNC B1 ;  /* 0x0000000000017941 */ /* 0x000fea0003800000 */
.L_x_141:
        /* <DEDUP_REMOVED lines=12> */
.L_x_144:
[----:B------:R-:W-:Y:S05]  /*6240*/  BSYNC B1 ;  /* 0x0000000000017941 */ /* 0x000fea0003800000 */
.L_x_143:
        /* <DEDUP_REMOVED lines=12> */
.L_x_146:
[----:B------:R-:W-:Y:S05]  /*6310*/  BSYNC B1 ;  /* 0x0000000000017941 */ /* 0x000fea0003800000 */
.L_x_145:
        /* <DEDUP_REMOVED lines=12> */
.L_x_148:
[----:B------:R-:W-:Y:S05]  /*63e0*/  BSYNC B1 ;  /* 0x0000000000017941 */ /* 0x000fea0003800000 */
.L_x_147:
        /* <DEDUP_REMOVED lines=12> */
.L_x_150:
[----:B------:R-:W-:Y:S05]  /*64b0*/  BSYNC B1 ;  /* 0x0000000000017941 */ /* 0x000fea0003800000 */
.L_x_149:
        /* <DEDUP_REMOVED lines=12> */
.L_x_152:
[----:B------:R-:W-:Y:S05]  /*6580*/  BSYNC B1 ;  /* 0x0000000000017941 */ /* 0x000fea0003800000 */
.L_x_151:
        /* <DEDUP_REMOVED lines=12> */
.L_x_154:
[----:B------:R-:W-:Y:S05]  /*6650*/  BSYNC B1 ;  /* 0x0000000000017941 */ /* 0x000fea0003800000 */
.L_x_153:
        /* <DEDUP_REMOVED lines=12> */
.L_x_156:
[----:B------:R-:W-:Y:S05]  /*6720*/  BSYNC B1 ;  /* 0x0000000000017941 */ /* 0x000fea0003800000 */
.L_x_155:
[----:B-----5:R-:W-:Y:S01]  /*6730*/  LOP3.LUT R5, R5, 0xff, RZ, 0xc0, !PT ;  /* 0x000000ff05057812 */ /* 0x020fe200078ec0ff */
[----:B------:R-:W-:Y:S01]  /*6740*/  BSSY B1, `(.L_x_157) ;  /* 0x000000b000017945 */ /* 0x000fe20003800000 */
[----:B------:R-:W-:Y:S02]  /*6750*/  ISETP.LT.OR P2, PT, R33, 0x39, !P1 ;  /* 0x000000392100780c */ /* 0x000fe40004f41670 */
[----:B------:R-:W-:-:S05]  /*6760*/  F2FP.F16.E4M3.UNPACK_B R5, R5 ;  /* 0x00000005ff05723e */ /* 0x000fca00020006ff */
[----:B012---:R-:W-:-:S05]  /*6770*/  HADD2.F32 R14, -RZ, R5.H0_H0 ;  /* 0x20000005ff0e7230 */ /* 0x007fca0000004100 */
[----:B------:R-:W-:-:S04]  /*6780*/  FMUL R5, R14, R9 ;  /* 0x000000090e057220 */ /* 0x000fc80000400000 */
[----:B------:R-:W-:-:S05]  /*6790*/  FFMA R5, R16, R8, R5 ;  /* 0x0000000810057223 */ /* 0x000fca0000000005 */
[----:B------:R-:W-:Y:S02]  /*67a0*/  F2FP.SATFINITE.E4M3.F32.PACK_AB_MERGE_C R15, RZ, R5, RZ ;  /* 0x00000005ff0f723e */ /* 0x000fe400048070ff */
[----:B------:R-:W-:-:S03]  /*67b0*/  PRMT R5, RZ, 0x7610, R5 ;  /* 0x00007610ff057816 */ /* 0x000fc60000000005 */
[----:B------:R0:W-:Y:S01]  /*67c0*/  @!P0 STG.E.U8 desc[UR20][R10.64+0x39], R15 ;  /* 0x0000390f0a008986 */ /* 0x0001e2000c101114 */
[----:B------:R-:W-:Y:S05]  /*67d0*/  @P2 BRA `(.L_x_158) ;  /* 0x0000000000042947 */ /* 0x000fea0003800000 */
[----:B------:R1:W5:Y:S02]  /*67e0*/  LDG.E.U8 R5, desc[UR20][R12.64+0x38] ;  /* 0x000038140c057981 */ /* 0x000364000c1e1100 */
.L_x_158:
[----:B------:R-:W-:Y:S05]  /*67f0*/  BSYNC B1 ;  /* 0x0000000000017941 */ /* 0x000fea0003800000 */
.L_x_157:
        /* <DEDUP_REMOVED lines=12> */
.L_x_160:
[----:B------:R-:W-:Y:S05]  /*68c0*/  BSYNC B1 ;  /* 0x0000000000017941 */ /* 0x000fea0003800000 */
.L_x_159:
[----:B------:R-:W-:Y:S05]  /*68d0*/  @P1 BRA `(.L_x_161) ;  /* 0x0000001000301947 */ /* 0x000fea0003800000 */
[----:B-----5:R-:W-:-:S04]  /*68e0*/  LOP3.LUT R5, R5, 0xff, RZ, 0xc0, !PT ;  /* 0x000000ff05057812 */ /* 0x020fc800078ec0ff */
[----:B------:R-:W-:-:S05]  /*68f0*/  F2FP.F16.E4M3.UNPACK_B R5, R5 ;  /* 0x00000005ff05723e */ /* 0x000fca00020006ff */
[----:B------:R-:W-:-:S05]  /*6900*/  HADD2.F32 R10, -RZ, R5.H0_H0 ;  /* 0x20000005ff0a7230 */ /* 0x000fca0000004100 */
[----:B------:R-:W-:-:S04]  /*6910*/  FMUL R5, R10, R9 ;  /* 0x000000090a057220 */ /* 0x000fc80000400000 */
[----:B------:R-:W-:-:S05]  /*6920*/  FFMA R5, R18, R8, R5 ;  /* 0x0000000812057223 */ /* 0x000fca0000000005 */
[----:B------:R-:W-:-:S05]  /*6930*/  F2FP.SATFINITE.E4M3.F32.PACK_AB_MERGE_C R5, RZ, R5, RZ ;  /* 0x00000005ff05723e */ /* 0x000fca00048070ff */
[----:B------:R0:W-:Y:S01]  /*6940*/  STG.E.U8 desc[UR20][R6.64+0x39], R5 ;  /* 0x0000390506007986 */ /* 0x0001e2000c101114 */
[----:B------:R-:W-:Y:S05]  /*6950*/  BRA `(.L_x_161) ;  /* 0x0000001000107947 */ /* 0x000fea0003800000 */
.L_x_32:
[C---:B------:R-:W-:Y:S01]  /*6960*/  ISETP.GE.AND P0, PT, R34.reuse, 0x1, PT ;  /* 0x000000012200780c */ /* 0x040fe20003f06270 */
[-C--:B--2---:R-:W-:Y:S01]  /*6970*/  FMUL R145, R145, R8.reuse ;  /* 0x0000000891917220 */ /* 0x084fe20000400000 */
[----:B------:R-:W-:Y:S01]  /*6980*/  ISETP.GE.AND P2, PT, R34, 0x9, PT ;  /* 0x000000092200780c */ /* 0x000fe20003f46270 */
[-C--:B------:R-:W-:Y:S01]  /*6990*/  FMUL R140, R140, R8.reuse ;  /* 0x000000088c8c7220 */ /* 0x080fe20000400000 */
[----:B------:R-:W-:Y:S01]  /*69a0*/  ISETP.LT.OR P1, PT, R33, 0x1, !P0 ;  /* 0x000000012100780c */ /* 0x000fe20004721670 */
[-C--:B------:R-:W-:Y:S01]  /*69b0*/  FMUL R143, R143, R8.reuse ;  /* 0x000000088f8f7220 */ /* 0x080fe20000400000 */
[----:B------:R-:W-:Y:S01]  /*69c0*/  F2FP.SATFINITE.E4M3.F32.PACK_AB_MERGE_C R145, RZ, R145, RZ ;  /* 0x00000091ff91723e */ /* 0x000fe200048070ff */
[-C--:B------:R-:W-:Y:S01]  /*69d0*/  FMUL R138, R138, R8.reuse ;  /* 0x000000088a8a7220 */ /* 0x080fe20000400000 */
[----:B------:R-:W-:Y:S01]  /*69e0*/  ISETP.LT.OR P4, PT, R33, 0x2, !P0 ;  /* 0x000000022100780c */ /* 0x000fe20004781670 */
[-C--:B------:R-:W-:Y:S01]  /*69f0*/  FMUL R141, R141, R8.reuse ;  /* 0x000000088d8d7220 */ /* 0x080fe20000400000 */
[C---:B------:R-:W-:Y:S01]  /*6a00*/  ISETP.LT.OR P5, PT, R33.reuse, 0x1, !P2 ;  /* 0x000000012100780c */ /* 0x040fe200057a1670 */
[-C--:B------:R-:W-:Y:S01]  /*6a10*/  FMUL R136, R136, R8.reuse ;  /* 0x0000000888887220 */ /* 0x080fe20000400000 */
[----:B------:R-:W-:Y:S01]  /*6a20*/  ISETP.LT.OR P6, PT, R33, 0x2, !P2 ;  /* 0x000000022100780c */ /* 0x000fe200057c1670 */
[----:B------:R-:W-:Y:S01]  /*6a30*/  FMUL R139, R139, R8 ;  /* 0x000000088b8b7220 */ /* 0x000fe20000400000 */
[----:B------:R-:W-:Y:S01]  /*6a40*/  F2FP.SATFINITE.E4M3.F32.PACK_AB_MERGE_C R5, RZ, R140, RZ ;  /* 0x0000008cff05723e */ /* 0x000fe200048070ff */
[-C--:B------:R-:W-:Y:S01]  /*6a50*/  FMUL R134, R134, R8.reuse ;  /* 0x0000000886867220 */ /* 0x080fe20000400000 */
[----:B------:R-:W-:Y:S01]  /*6a60*/  F2FP.SATFINITE.E4M3.F32.PACK_AB_MERGE_C R143, RZ, R143, RZ ;  /* 0x0000008fff8f723e */ /* 0x000fe200048070ff */
[----:B------:R-:W-:Y:S01]  /*6a70*/  @!P1 STG.E.U8 desc[UR20][R14.64], R145 ;  /* 0x000000910e009986 */ /* 0x000fe2000c101114 */
[----:B------:R-:W-:Y:S01]  /*6a80*/  ISETP.LT.OR P1, PT, R33, 0x9, !P0 ;  /* 0x000000092100780c */ /* 0x000fe20004721670 */
[----:B------:R-:W-:Y:S01]  /*6a90*/  FMUL R137, R137, R8 ;  /* 0x0000000889897220 */ /* 0x000fe20000400000 */
[----:B------:R-:W-:Y:S01]  /*6aa0*/  F2FP.SATFINITE.E4M3.F32.PACK_AB_MERGE_C R25, RZ, R138, RZ ;  /* 0x0000008aff19723e */ /* 0x000fe200048070ff */
[----:B------:R0:W-:Y:S01]  /*6ab0*/  @!P4 STG.E.U8 desc[UR20][R14.64+0x1], R5 ;  /* 0x000001050e00c986 */ /* 0x0001e2000c101114 */
[----:B------:R-:W-:Y:S01]  /*6ac0*/  F2FP.SATFINITE.E4M3.F32.PACK_AB_MERGE_C R141, RZ, R141, RZ ;  /* 0x0000008dff8d723e */ /* 0x000fe200048070ff */
[-C--:B------:R-:W-:Y:S01]  /*6ad0*/  FMUL R132, R132, R8.reuse ;  /* 0x0000000884847220 */ /* 0x080fe20000400000 */
[C---:B------:R-:W-:Y:S01]  /*6ae0*/  ISETP.LT.OR P4, PT, R33.reuse, 0xa, !P0 ;  /* 0x0000000a2100780c */ /* 0x040fe20004781670 */
[----:B------:R-:W-:Y:S01]  /*6af0*/  @!P5 STG.E.U8 desc[UR20][R12.64], R143 ;  /* 0x0000008f0c00d986 */ /* 0x000fe2000c101114 */
[----:B------:R-:W-:Y:S01]  /*6b00*/  ISETP.LT.OR P5, PT, R33, 0x9, !P2 ;  /* 0x000000092100780c */ /* 0x000fe200057a1670 */
[-C--:B------:R-:W-:Y:S01]  /*6b10*/  FMUL R135, R135, R8.reuse ;  /* 0x0000000887877220 */ /* 0x080fe20000400000 */
[----:B------:R-:W-:Y:S01]  /*6b20*/  F2FP.SATFINITE.E4M3.F32.PACK_AB_MERGE_C R139, RZ, R139, RZ ;  /* 0x0000008bff8b723e */ /* 0x000fe200048070ff */
[----:B------:R1:W-:Y:S01]  /*6b30*/  @!P6 STG.E.U8 desc[UR20][R12.64+0x1], R25 ;  /* 0x000001190c00e986 */ /* 0x0003e2000c101114 */
[C---:B------:R-:W-:Y:S01]  /*6b40*/  ISETP.LT.OR P6, PT, R33.reuse, 0xa, !P2 ;  /* 0x0000000a2100780c */ /* 0x040fe200057c1670 */
[-C--:B------:R-:W-:Y:S01]  /*6b50*/  FMUL R130, R130, R8.reuse ;  /* 0x0000000882827220 */ /* 0x080fe20000400000 */
[----:B------:R-:W-:Y:S01]  /*6b60*/  F2FP.SATFINITE.E4M3.F32.PACK_AB_MERGE_C R137, RZ, R137, RZ ;  /* 0x00000089ff89723e */ /* 0x000fe200048070ff */
[----:B------:R-:W-:Y:S01]  /*6b70*/  @!P1 STG.E.U8 desc[UR20][R14.64+0x8], R141 ;  /* 0x0000088d0e009986 */ /* 0x000fe2000c101114 */
[----:B------:R-:W-:Y:S01]  /*6b80*/  ISETP.LT.OR P1, PT, R33, 0x11, !P0 ;  /* 0x000000112100780c */ /* 0x000fe20004721670 */
[----:B------:R-:W-:Y:S01]  /*6b90*/  FMUL R133, R133, R8 ;  /* 0x0000000885857220 */ /* 0x000fe20000400000 */
[----:B0-----:R-:W-:Y:S01]  /*6ba0*/  F2FP.SATFINITE.E4M3.F32.PACK_AB_MERGE_C R5, RZ, R136, RZ ;  /* 0x00000088ff05723e */ /* 0x001fe200048070ff */
[-C--:B------:R-:W-:Y:S01]  /*6bb0*/  FMUL R128, R128, R8.reuse ;  /* 0x0000000880807220 */ /* 0x080fe20000400000 */
[----:B------:R-:W-:Y:S01]  /*6bc0*/  F2FP.SATFINITE.E4M3.F32.PACK_AB_MERGE_C R135, RZ, R135, RZ ;  /* 0x00000087ff87723e */ /* 0x000fe200048070ff */
[----:B------:R-:W-:Y:S01]  /*6bd0*/  FMUL R131, R131, R8 ;  /* 0x0000000883837220 */ /* 0x000fe20000400000 */
[----:B------:R-:W-:Y:S01]  /*6be0*/  F2FP.SATFINITE.E4M3.F32.PACK_AB_MERGE_C R133, RZ, R133, RZ ;  /* 0x00000085ff85723e */ /* 0x000fe200048070ff */
[----:B------:R0:W-:Y:S01]  /*6bf0*/  @!P4 STG.E.U8 desc[UR20][R14.64+0x9], R5 ;  /* 0x000009050e00c986 */ /* 0x0001e2000c101114 */
[----:B-1----:R-:W-:Y:S01]  /*6c00*/  F2FP.SATFINITE.E4M3.F32.PACK_AB_MERGE_C R25, RZ, R134, RZ ;  /* 0x00000086ff19723e */ /* 0x002fe200048070ff */
        /* <DEDUP_REMOVED lines=15> */
[-C--:B------:R-:W-:Y:S01]  /*6d00*/  FMUL R125, R125, R8.reuse ;  /* 0x000000087d7d7220 */ /* 0x080fe20000400000 */
[----:B------:R-:W-:Y:S01]  /*6d10*/  FMUL R120, R120, R8 ;  /* 0x0000000878787220 */ /* 0x000fe20000400000 */
[----:B------:R-:W-:Y:S01]  /*6d20*/  F2FP.SATFINITE.E4M3.F32.PACK_AB_MERGE_C R127, RZ, R127, RZ ;  /* 0x0000007fff7f723e */ /* 0x000fe200048070ff */
[----:B------:R0:W-:Y:S01]  /*6d30*/  @!P4 STG.E.U8 desc[UR20][R14.64+0x11], R5 ;  /* 0x000011050e00c986 */ /* 0x0001e2000c101114 */
[----:B-1----:R-:W-:Y:S01]  /*6d40*/  F2FP.SATFINITE.E4M3.F32.PACK_AB_MERGE_C R25, RZ, R130, RZ ;  /* 0x00000082ff19723e */ /* 0x002fe200048070ff */
[-C--:B------:R-:W-:Y:S01]  /*6d50*/  FMUL R123, R123, R8.reuse ;  /* 0x000000087b7b7220 */ /* 0x080fe20000400000 */
[C---:B------:R-:W-:Y:S01]  /*6d60*/  ISETP.LT.OR P4, PT, R33.reuse, 0x1a, !P0 ;  /* 0x0000001a2100780c */ /* 0x040fe20004781670 */
[----:B------:R-:W-:Y:S01]  /*6d70*/  @!P5 STG.E.U8 desc[UR20][R12.64+0x10], R135 ;  /* 0x000010870c00d986 */ /* 0x000fe2000c101114 */
[C---:B------:R-:W-:Y:S01]  /*6d80*/  ISETP.LT.OR P5, PT, R33.reuse, 0x19, !P2 ;  /* 0x000000192100780c */ /* 0x040fe200057a1670 */
[-C--:B------:R-:W-:Y:S01]  /*6d90*/  FMUL R118, R118, R8.reuse ;  /* 0x0000000876767220 */ /* 0x080fe20000400000 */
[----:B------:R-:W-:Y:S01]  /*6da0*/  F2FP.SATFINITE.E4M3.F32.PACK_AB_MERGE_C R125, RZ, R125, RZ ;  /* 0x0000007dff7d723e */ /* 0x000fe200048070ff */
[----:B------:R1:W-:Y:S01]  /*6db0*/  @!P6 STG.E.U8 desc[UR20][R12.64+0x11], R25 ;  /* 0x000011190c00e986 */ /* 0x0003e2000c101114 */
[----:B------:R-:W-:Y:S01]  /*6dc0*/  ISETP.LT.OR P6, PT, R33, 0x1a, !P2 ;  /* 0x0000001a2100780c */ /* 0x000fe200057c1670 */
        /* <DEDUP_REMOVED lines=8> */
[-C--:B------:R-:W-:Y:S01]  /*6e50*/  FMUL R114, R114, R8.reuse ;  /* 0x0000000872727220 */ /* 0x080fe20000400000 */
[----:B------:R-:W-:Y:S01]  /*6e60*/  FMUL R112, R112, R8 ;  /* 0x0000000870707220 */ /* 0x000fe20000400000 */
[----:B-1----:R-:W-:Y:S01]  /*6e70*/  F2FP.SATFINITE.E4M3.F32.PACK_AB_MERGE_C R25, RZ, R126, RZ ;  /* 0x0000007eff19723e */ /* 0x002fe200048070ff */
[----:B------:R0:W-:Y:S01]  /*6e80*/  @!P4 STG.E.U8 desc[UR20][R14.64+0x19], R5 ;  /* 0x000019050e00c986 */ /* 0x0001e2000c101114 */
[----:B------:R-:W-:Y:S01]  /*6e90*/  ISETP.LT.OR P4, PT, R33, 0x22, !P0 ;  /* 0x000000222100780c */ /* 0x000fe20004781670 */
[-C--:B------:R-:W-:Y:S01]  /*6ea0*/  FMUL R117, R117, R8.reuse ;  /* 0x0000000875757220 */ /* 0x080fe20000400000 */
[----:B------:R-:W-:Y:S01]  /*6eb0*/  F2FP.SATFINITE.E4M3.F32.PACK_AB_MERGE_C R119, RZ, R119, RZ ;  /* 0x00000077ff77723e */ /* 0x000fe200048070ff */
[----:B------:R-:W-:Y:S01]  /*6ec0*/  @!P5 STG.E.U8 desc[UR20][R12.64+0x18], R131 ;  /* 0x000018830c00d986 */ /* 0x000fe2000c101114 */
[----:B------:R-:W-:Y:S01]  /*6ed0*/  ISETP.LT.OR P5, PT, R33, 0x21, !P2 ;  /* 0x000000212100780c */ /* 0x000fe200057a1670 */
[----:B------:R-:W-:Y:S01]  /*6ee0*/  FMUL R115, R115, R8 ;  /* 0x0000000873737220 */ /* 0x000fe20000400000 */
[----:B------:R-:W-:Y:S01]  /*6ef0*/  F2FP.SATFINITE.E4M3.F32.PACK_AB_MERGE_C R27, RZ, R112, RZ ;  /* 0x00000070ff1b723e */ /* 0x000fe200048070ff */
[----:B------:R1:W-:Y:S01]  /*6f00*/  @!P6 STG.E.U8 desc[UR20][R12.64+0x19], R25 ;  /* 0x000019190c00e986 */ /* 0x0003e2000c101114 */
[----:B------:R-:W-:Y:S01]  /*6f10*/  ISETP.LT.OR P6, PT, R33, 0x22, !P2 ;  /* 0x000000222100780c */ /* 0x000fe200057c1670 */
[-C--:B------:R-:W-:Y:S01]  /*6f20*/  FMUL R110, R110, R8.reuse ;  /* 0x000000086e6e7220 */ /* 0x080fe20000400000 */
[-C--:B------:R-:W-:Y:S01]  /*6f30*/  FMUL R113, R113, R8.reuse ;  /* 0x0000000871717220 */ /* 0x080fe20000400000 */
        /* <DEDUP_REMOVED lines=39> */
[-C--:B------:R-:W-:Y:S01]  /*71b0*/  FMUL R101, R101, R8.reuse ;  /* 0x0000000865657220 */ /* 0x080fe20000400000 */
[----:B------:R-:W-:Y:S01]  /*71c0*/  @!P1 STG.E.U8 desc[UR20][R14.64+0x30], R121 ;  /* 0x000030790e009986 */ /* 0x000fe2000c101114 */
[----:B------:R-:W-:Y:S01]  /*71d0*/  ISETP.LT.OR P1, PT, R33, 0x39, !P0 ;  /* 0x000000392100780c */ /* 0x000fe20004721670 */
[-C--:B------:R-:W-:Y:S01]  /*71e0*/  FMUL R99, R99, R8.reuse ;  /* 0x0000000863637220 */ /* 0x080fe20000400000 */
[----:B------:R-:W-:Y:S01]  /*71f0*/  ISETP.LT.OR P0, PT, R33, 0x3a, !P0 ;  /* 0x0000003a2100780c */ /* 0x000fe20004701670 */
[----:B------:R-:W-:Y:S01]  /*7200*/  FMUL R94, R94, R8 ;  /* 0x000000085e5e7220 */ /* 0x000fe20000400000 */
[----:B0-----:R-:W-:Y:S01]  /*7210*/  F2FP.SATFINITE.E4M3.F32.PACK_AB_MERGE_C R5, RZ, R116, RZ ;  /* 0x00000074ff05723e */ /* 0x001fe200048070ff */
[-C--:B------:R-:W-:Y:S01]  /*7220*/  FMUL R92, R92, R8.reuse ;  /* 0x000000085c5c7220 */ /* 0x080fe20000400000 */
[----:B------:R-:W-:Y:S01]  /*7230*/  F2FP.SATFINITE.E4M3.F32.PACK_AB_MERGE_C R103, RZ, R103, RZ ;  /* 0x00000067ff67723e */ /* 0x000fe200048070ff */
[----:B------:R-:W-:Y:S01]  /*7240*/  FMUL R95, R95, R8 ;  /* 0x000000085f5f7220 */ /* 0x000fe20000400000 */
[----:B-1----:R-:W-:Y:S01]  /*7250*/  F2FP.SATFINITE.E4M3.F32.PACK_AB_MERGE_C R25, RZ, R114, RZ ;  /* 0x00000072ff19723e */ /* 0x002fe200048070ff */
[----:B------:R0:W-:Y:S01]  /*7260*/  @!P4 STG.E.U8 desc[UR20][R14.64+0x31], R5 ;  /* 0x000031050e00c986 */ /* 0x0001e2000c101114 */
[----:B------:R-:W-:Y:S01]  /*7270*/  ISETP.LT.OR P4, PT, R33, 0x39, !P2 ;  /* 0x000000392100780c */ /* 0x000fe20005781670 */
[-C--:B------:R-:W-:Y:S01]  /*7280*/  FMUL R97, R97, R8.reuse ;  /* 0x0000000861617220 */ /* 0x080fe20000400000 */
[----:B------:R-:W-:Y:S01]  /*7290*/  ISETP.LT.OR P2, PT, R33, 0x3a, !P2 ;  /* 0x0000003a2100780c */ /* 0x000fe20005741670 */
[----:B------:R-:W-:Y:S01]  /*72a0*/  @!P5 STG.E.U8 desc[UR20][R12.64+0x30], R119 ;  /* 0x000030770c00d986 */ /* 0x000fe2000c101114 */
[----:B------:R-:W-:Y:S01]  /*72b0*/  F2FP.SATFINITE.E4M3.F32.PACK_AB_MERGE_C R101, RZ, R101, RZ ;  /* 0x00000065ff65723e */ /* 0x000fe200048070ff */
[-C--:B------:R-:W-:Y:S01]  /*72c0*/  FMUL R90, R90, R8.reuse ;  /* 0x000000085a5a7220 */ /* 0x080fe20000400000 */
[----:B------:R-:W-:Y:S01]  /*72d0*/  F2FP.SATFINITE.E4M3.F32.PACK_AB_MERGE_C R99, RZ, R99, RZ ;  /* 0x00000063ff63723e */ /* 0x000fe200048070ff */
[----:B------:R-:W-:Y:S01]  /*72e0*/  @!P6 STG.E.U8 desc[UR20][R12.64+0x31], R25 ;  /* 0x000031190c00e986 */ /* 0x000fe2000c101114 */
[----:B------:R-:W-:Y:S01]  /*72f0*/  F2FP.SATFINITE.E4M3.F32.PACK_AB_MERGE_C R95, RZ, R95, RZ ;  /* 0x0000005fff5f723e */ /* 0x000fe200048070ff */
[-C--:B------:R-:W-:Y:S01]  /*7300*/  FMUL R22, R22, R8.reuse ;  /* 0x0000000816167220 */ /* 0x080fe20000400000 */
[-C--:B------:R-:W-:Y:S01]  /*7310*/  FMUL R93, R93, R8.reuse ;  /* 0x000000085d5d7220 */ /* 0x080fe20000400000 */
[----:B------:R-:W-:Y:S01]  /*7320*/  @!P0 STG.E.U8 desc[UR20][R14.64+0x39], R27 ;  /* 0x0000391b0e008986 */ /* 0x000fe2000c101114 */
[----:B------:R-:W-:Y:S01]  /*7330*/  ISETP.GE.AND P0, PT, R34, 0x81, PT ;  /* 0x000000812200780c */ /* 0x000fe20003f06270 */
[----:B------:R-:W-:Y:S01]  /*7340*/  FMUL R91, R91, R8 ;  /* 0x000000085b5b7220 */ /* 0x000fe20000400000 */
[----:B0-----:R-:W-:Y:S01]  /*7350*/  F2FP.SATFINITE.E4M3.F32.PACK_AB_MERGE_C R5, RZ, R110, RZ ;  /* 0x0000006eff05723e */ /* 0x001fe200048070ff */
[----:B------:R0:W-:Y:S01]  /*7360*/  @!P1 STG.E.U8 desc[UR20][R14.64+0x38], R117 ;  /* 0x000038750e009986 */ /* 0x0001e2000c101114 */
[C---:B------:R-:W-:Y:S01]  /*7370*/  ISETP.LT.OR P6, PT, R33.reuse, 0x1, !P0 ;  /* 0x000000012100780c */ /* 0x040fe200047c1670 */
[-C--:B------:R-:W-:Y:S01]  /*7380*/  FMUL R88, R88, R8.reuse ;  /* 0x0000000858587220 */ /* 0x080fe20000400000 */
[----:B------:R-:W-:Y:S01]  /*7390*/  ISETP.LT.OR P5, PT, R33, 0x2, !P0 ;  /* 0x000000022100780c */ /* 0x000fe200047a1670 */
[----:B------:R-:W-:Y:S01]  /*73a0*/  @!P4 STG.E.U8 desc[UR20][R12.64+0x38], R115 ;  /* 0x000038730c00c986 */ /* 0x000fe2000c101114 */
[----:B------:R-:W-:Y:S01]  /*73b0*/  ISETP.GE.AND P1, PT, R34, 0x89, PT ;  /* 0x000000892200780c */ /* 0x000fe20003f26270 */
[-C--:B------:R-:W-:Y:S01]  /*73c0*/  FMUL R21, R21, R8.reuse ;  /* 0x0000000815157220 */ /* 0x080fe20000400000 */
[----:B------:R-:W-:Y:S01]  /*73d0*/  F2FP.SATFINITE.E4M3.F32.PACK_AB_MERGE_C R97, RZ, R97, RZ ;  /* 0x00000061ff61723e */ /* 0x000fe200048070ff */
[----:B------:R1:W-:Y:S01]  /*73e0*/  @!P2 STG.E.U8 desc[UR20][R12.64+0x39], R5 ;  /* 0x000039050c00a986 */ /* 0x0003e2000c101114 */
[----:B------:R-:W-:Y:S01]  /*73f0*/  ISETP.LT.OR P4, PT, R33, 0x1, !P1 ;  /* 0x000000012100780c */ /* 0x000fe20004f81670 */
[-C--:B------:R-:W-:Y:S01]  /*7400*/  FMUL R89, R89, R8.reuse ;  /* 0x0000000859597220 */ /* 0x080fe20000400000 */
[----:B------:R-:W-:Y:S01]  /*7410*/  ISETP.LT.OR P2, PT, R33, 0xa, !P0 ;  /* 0x0000000a2100780c */ /* 0x000fe20004741670 */
[----:B------:R-:W-:Y:S01]  /*7420*/  FMUL R23, R23, R8 ;  /* 0x0000000817177220 */ /* 0x000fe20000400000 */
[----:B0-----:R-:W-:Y:S01]  /*7430*/  F2FP.SATFINITE.E4M3.F32.PACK_AB_MERGE_C R15, RZ, R108, RZ ;  /* 0x0000006cff0f723e */ /* 0x001fe200048070ff */
[----:B------:R-:W-:Y:S01]  /*7440*/  @!P6 STG.E.U8 desc[UR20][R10.64], R113 ;  /* 0x000000710a00e986 */ /* 0x000fe2000c101114 */
[C---:B------:R-:W-:Y:S01]  /*7450*/  ISETP.LT.OR P6, PT, R33.reuse, 0x2, !P1 ;  /* 0x000000022100780c */ /* 0x040fe20004fc1670 */
[-C--:B------:R-:W-:Y:S01]  /*7460*/  FMUL R20, R20, R8.reuse ;  /* 0x0000000814147220 */ /* 0x080fe20000400000 */
[----:B------:R-:W-:Y:S01]  /*7470*/  F2FP.SATFINITE.E4M3.F32.PACK_AB_MERGE_C R93, RZ, R93, RZ ;  /* 0x0000005dff5d723e */ /* 0x000fe200048070ff */
[----:B------:R-:W-:Y:S01]  /*7480*/  @!P5 STG.E.U8 desc[UR20][R10.64+0x1], R15 ;  /* 0x0000010f0a00d986 */ /* 0x000fe2000c101114 */
[----:B------:R-:W-:Y:S01]  /*7490*/  ISETP.LT.OR P5, PT, R33, 0x9, !P0 ;  /* 0x000000092100780c */ /* 0x000fe200047a1670 */
[----:B------:R-:W-:Y:S01]  /*74a0*/  FMUL R17, R17, R8 ;  /* 0x0000000811117220 */ /* 0x000fe20000400000 */
[----:B-1----:R-:W-:Y:S01]  /*74b0*/  F2FP.SATFINITE.E4M3.F32.PACK_AB_MERGE_C R5, RZ, R106, RZ ;  /* 0x0000006aff05723e */ /* 0x002fe200048070ff */
[----:B------:R-:W-:Y:S01]  /*74c0*/  @!P4 STG.E.U8 desc[UR20][R6.64], R111 ;  /* 0x0000006f0600c986 */ /* 0x000fe2000c101114 */
[----:B------:R-:W-:Y:S01]  /*74d0*/  F2FP.SATFINITE.E4M3.F32.PACK_AB_MERGE_C R13, RZ, R104, RZ ;  /* 0x00000068ff0d723e */ /* 0x000fe200048070ff */
[-C--:B------:R-:W-:Y:S01]  /*74e0*/  FMUL R16, R16, R8.reuse ;  /* 0x0000000810107220 */ /* 0x080fe20000400000 */
[----:B------:R-:W-:Y:S01]  /*74f0*/  ISETP.LT.OR P4, PT, R33, 0x9, !P1 ;  /* 0x000000092100780c */ /* 0x000fe20004f81670 */
[-C--:B------:R-:W-:Y:S01]  /*7500*/  FMUL R19, R19, R8.reuse ;  /* 0x0000000813137220 */ /* 0x080fe20000400000 */
[----:B------:R-:W-:Y:S01]  /*7510*/  F2FP.SATFINITE.E4M3.F32.PACK_AB_MERGE_C R91, RZ, R91, RZ ;  /* 0x0000005bff5b723e */ /* 0x000fe200048070ff */
[----:B------:R0:W-:Y:S01]  /*7520*/  @!P6 STG.E.U8 desc[UR20][R6.64+0x1], R5 ;  /* 0x000001050600e986 */ /* 0x0001e2000c101114 */
[C---:B------:R-:W-:Y:S01]  /*7530*/  ISETP.LT.OR P6, PT, R33.reuse, 0xa, !P1 ;  /* 0x0000000a2100780c */ /* 0x040fe20004fc1670 */
[----:B------:R-:W-:Y:S01]  /*7540*/  FMUL R18, R18, R8 ;  /* 0x0000000812127220 */ /* 0x000fe20000400000 */
[----:B------:R-:W-:Y:S01]  /*7550*/  F2FP.SATFINITE.E4M3.F32.PACK_AB_MERGE_C R21, RZ, R21, RZ ;  /* 0x00000015ff15723e */ /* 0x000fe200048070ff */
[----:B------:R1:W-:Y:S01]  /*7560*/  @!P2 STG.E.U8 desc[UR20][R10.64+0x9], R13 ;  /* 0x0000090d0a00a986 */ /* 0x0003e2000c101114 */
[----:B------:R-:W-:-:S02]  /*7570*/  ISETP.LT.OR P2, PT, R33, 0x12, !P0 ;  /* 0x000000122100780c */ /* 0x000fc40004741670 */
[----:B------:R-:W-:Y:S01]  /*7580*/  F2FP.SATFINITE.E4M3.F32.PACK_AB_MERGE_C R89, RZ, R89, RZ ;  /* 0x00000059ff59723e */ /* 0x000fe200048070ff */
[----:B------:R-:W-:Y:S01]  /*7590*/  @!P5 STG.E.U8 desc[UR20][R10.64+0x8], R107 ;  /* 0x0000086b0a00d986 */ /* 0x000fe2000c101114 */
[C---:B------:R-:W-:Y:S02]  /*75a0*/  ISETP.LT.OR P5, PT, R33.reuse, 0x11, !P0 ;  /* 0x000000112100780c */ /* 0x040fe400047a1670 */
[----:B------:R-:W-:Y:S01]  /*75b0*/  F2FP.SATFINITE.E4M3.F32.PACK_AB_MERGE_C R23, RZ, R23, RZ ;  /* 0x00000017ff17723e */ /* 0x000fe200048070ff */
[----:B------:R-:W-:Y:S01]  /*75c0*/  @!P4 STG.E.U8 desc[UR20][R6.64+0x8], R109 ;  /* 0x0000086d0600c986 */ /* 0x000fe2000c101114 */
[----:B0-----:R-:W-:Y:S02]  /*75d0*/  F2FP.SATFINITE.E4M3.F32.PACK_AB_MERGE_C R5, RZ, R102, RZ ;  /* 0x00000066ff05723e */ /* 0x001fe400048070ff */
[C---:B------:R-:W-:Y:S02]  /*75e0*/  ISETP.LT.OR P4, PT, R33.reuse, 0x11, !P1 ;  /* 0x000000112100780c */ /* 0x040fe40004f81670 */
[----:B-1----:R-:W-:Y:S01]  /*75f0*/  F2FP.SATFINITE.E4M3.F32.PACK_AB_MERGE_C R13, RZ, R98, RZ ;  /* 0x00000062ff0d723e */ /* 0x002fe200048070ff */
[----:B------:R0:W-:Y:S01]  /*7600*/  @!P6 STG.E.U8 desc[UR20][R6.64+0x9], R5 ;  /* 0x000009050600e986 */ /* 0x0001e2000c101114 */
[----:B------:R-:W-:-:S02]  /*7610*/  ISETP.LT.OR P6, PT, R33, 0x12, !P1 ;  /* 0x000000122100780c */ /* 0x000fc40004fc1670 */
[----:B------:R-:W-:Y:S01]  /*7620*/  F2FP.SATFINITE.E4M3.F32.PACK_AB_MERGE_C R17, RZ, R17, RZ ;  /* 0x00000011ff11723e */ /* 0x000fe200048070ff */
[----:B------:R1:W-:Y:S01]  /*7630*/  @!P2 STG.E.U8 desc[UR20][R10.64+0x11], R13 ;  /* 0x0000110d0a00a986 */ /* 0x0003e2000c101114 */
[C---:B------:R-:W-:Y:S02]  /*7640*/  ISETP.LT.OR P2, PT, R33.reuse, 0x1a, !P0 ;  /* 0x0000001a2100780c */ /* 0x040fe40004741670 */
[----:B------:R-:W-:Y:S01]  /*7650*/  F2FP.SATFINITE.E4M3.F32.PACK_AB_MERGE_C R19, RZ, R19, RZ ;  /* 0x00000013ff13723e */ /* 0x000fe200048070ff */
[----:B------:R-:W-:Y:S01]  /*7660*/  @!P5 STG.E.U8 desc[UR20][R10.64+0x10], R105 ;  /* 0x000010690a00d986 */ /* 0x000fe2000c101114 */
[----:B------:R-:W-:Y:S02]  /*7670*/  ISETP.LT.OR P5, PT, R33, 0x19, !P0 ;  /* 0x000000192100780c */ /* 0x000fe400047a1670 */
[----:B------:R-:W-:Y:S01]  /*7680*/  F2FP.SATFINITE.E4M3.F32.PACK_AB_MERGE_C R15, RZ, R18, RZ ;  /* 0x00000012ff0f723e */ /* 0x000fe200048070ff */
[----:B------:R-:W-:Y:S01]  /*7690*/  @!P4 STG.E.U8 desc[UR20][R6.64+0x10], R103 ;  /* 0x000010670600c986 */ /* 0x000fe2000c101114 */
[----:B0-----:R-:W-:-:S02]  /*76a0*/  F2FP.SATFINITE.E4M3.F32.PACK_AB_MERGE_C R5, RZ, R100, RZ ;  /* 0x00000064ff05723e */ /* 0x001fc400048070ff */
[C---:B------:R-:W-:Y:S02]  /*76b0*/  ISETP.LT.OR P4, PT, R33.reuse, 0x19, !P1 ;  /* 0x000000192100780c */ /* 0x040fe40004f81670 */
[----:B-1----:R-:W-:Y:S01]  /*76c0*/  F2FP.SATFINITE.E4M3.F32.PACK_AB_MERGE_C R13, RZ, R96, RZ ;  /* 0x00000060ff0d723e */ /* 0x002fe200048070ff */
[----:B------:R0:W-:Y:S01]  /*76d0*/  @!P6 STG.E.U8 desc[UR20][R6.64+0x11], R5 ;  /* 0x000011050600e986 */ /* 0x0001e2000c101114 */
[----:B------:R-:W-:-:S03]  /*76e0*/  ISETP.LT.OR P6, PT, R33, 0x1a, !P1 ;  /* 0x0000001a2100780c */ /* 0x000fc60004fc1670 */
[----:B------:R1:W-:Y:S01]  /*76f0*/  @!P2 STG.E.U8 desc[UR20][R10.64+0x19], R13 ;  /* 0x0000190d0a00a986 */ /* 0x0003e2000c101114 */
[----:B------:R-:W-:-:S03]  /*7700*/  ISETP.LT.OR P2, PT, R33, 0x22, !P0 ;  /* 0x000000222100780c */ /* 0x000fc60004741670 */
[----:B------:R-:W-:Y:S01]  /*7710*/  @!P5 STG.E.U8 desc[UR20][R10.64+0x18], R101 ;  /* 0x000018650a00d986 */ /* 0x000fe2000c101114 */
[C---:B------:R-:W-:Y:S02]  /*7720*/  ISETP.LT.OR P5, PT, R33.reuse, 0x21, !P0 ;  /* 0x000000212100780c */ /* 0x040fe400047a1670 */
[----:B0-----:R-:W-:Y:S01]  /*7730*/  F2FP.SATFINITE.E4M3.F32.PACK_AB_MERGE_C R5, RZ, R94, RZ ;  /* 0x0000005eff05723e */ /* 0x001fe200048070ff */
[----:B------:R-:W-:Y:S01]  /*7740*/  @!P4 STG.E.U8 desc[UR20][R6.64+0x18], R99 ;  /* 0x000018630600c986 */ /* 0x000fe2000c101114 */
        /* <DEDUP_REMOVED lines=25> */
[C---:B------:R-:W-:Y:S02]  /*78e0*/  ISETP.LT.OR P2, PT, R33.reuse, 0x39, !P0 ;  /* 0x000000392100780c */ /* 0x040fe40004741670 */
[C---:B------:R-:W-:Y:S01]  /*78f0*/  ISETP.LT.OR P0, PT, R33.reuse, 0x3a, !P0 ;  /* 0x0000003a2100780c */ /* 0x040fe20004701670 */
[----:B------:R1:W-:Y:S01]  /*7900*/  @!P5 STG.E.U8 desc[UR20][R10.64+0x30], R89 ;  /* 0x000030590a00d986 */ /* 0x0003e2000c101114 */
[C---:B------:R-:W-:Y:S02]  /*7910*/  ISETP.LT.OR P5, PT, R33.reuse, 0x39, !P1 ;  /* 0x000000392100780c */ /* 0x040fe40004fa1670 */
[----:B------:R-:W-:Y:S01]  /*7920*/  ISETP.LT.OR P1, PT, R33, 0x3a, !P1 ;  /* 0x0000003a2100780c */ /* 0x000fe20004f21670 */
[----:B------:R1:W-:Y:S01]  /*7930*/  @!P4 STG.E.U8 desc[UR20][R6.64+0x30], R23 ;  /* 0x000030170600c986 */ /* 0x0003e2000c101114 */
[----:B0-----:R-:W-:-:S05]  /*7940*/  F2FP.SATFINITE.E4M3.F32.PACK_AB_MERGE_C R5, RZ, R20, RZ ;  /* 0x00000014ff05723e */ /* 0x001fca00048070ff */
[----:B------:R1:W-:Y:S04]  /*7950*/  @!P6 STG.E.U8 desc[UR20][R6.64+0x31], R5 ;  /* 0x000031050600e986 */ /* 0x0003e8000c101114 */
[----:B------:R1:W-:Y:S04]  /*7960*/  @!P2 STG.E.U8 desc[UR20][R10.64+0x38], R17 ;  /* 0x000038110a00a986 */ /* 0x0003e8000c101114 */
[----:B------:R1:W-:Y:S04]  /*7970*/  @!P0 STG.E.U8 desc[UR20][R10.64+0x39], R13 ;  /* 0x0000390d0a008986 */ /* 0x0003e8000c101114 */
[----:B------:R1:W-:Y:S04]  /*7980*/  @!P5 STG.E.U8 desc[UR20][R6.64+0x38], R19 ;  /* 0x000038130600d986 */ /* 0x0003e8000c101114 */
[----:B------:R1:W-:Y:S02]  /*7990*/  @!P1 STG.E.U8 desc[UR20][R6.64+0x39], R15 ;  /* 0x0000390f06009986 */ /* 0x0003e4000c101114 */
.L_x_161:
[----:B------:R-:W-:Y:S05]  /*79a0*/  BSYNC B0 ;  /* 0x0000000000007941 */ /* 0x000fea0003800000 */
.L_x_31:
[----:B------:R-:W-:Y:S01]  /*79b0*/  ULDC UR6, c[0x0][0xc] ;  /* 0x0000030000067ab9 */ /* 0x000fe20000000800 */
[----:B------:R-:W-:Y:S01]  /*79c0*/  ULDC UR7, c[0x0][0x10] ;  /* 0x0000040000077ab9 */ /* 0x000fe20000000800 */
[----:B01---5:R-:W0:Y:S01]  /*79d0*/  LDC R5, c[0x0][0x14] ;  /* 0x00000500ff057b82 */ /* 0x023e220000000800 */
[----:B------:R-:W-:Y:S01]  /*79e0*/  UIMAD.WIDE.U32 UR6, UR6, UR7, URZ ;  /* 0x00000007060672a5 */ /* 0x000fe2000f8e003f */
[----:B------:R-:W-:Y:S01]  /*79f0*/  PRMT R6, RZ, 0x7610, R6 ;  /* 0x00007610ff067816 */ /* 0x000fe20000000006 */
[----:B------:R-:W-:-:S04]  /*7a00*/  IMAD.MOV.U32 R7, RZ, RZ, -0x1 ;  /* 0xffffffffff077424 */ /* 0x000fc800078e00ff */
[----:B0-----:R-:W-:-:S04]  /*7a10*/  IMAD.WIDE.U32 R2, R5, UR6, R2 ;  /* 0x0000000605027c25 */ /* 0x001fc8000f8e0002 */
[----:B------:R-:W-:Y:S01]  /*7a20*/  IMAD R5, R5, UR7, RZ ;  /* 0x0000000705057c24 */ /* 0x000fe2000f8e02ff */
[----:B------:R-:W-:Y:S02]  /*7a30*/  ULDC.64 UR6, c[0x0][0x650] ;  /* 0x0001940000067ab9 */ /* 0x000fe40000000a00 */
[----:B------:R-:W-:Y:S01]  /*7a40*/  ISETP.GE.U32.AND P0, PT, R2, UR6, PT ;  /* 0x0000000602007c0c */ /* 0x000fe2000bf06070 */
[----:B------:R-:W-:Y:S02]  /*7a50*/  IMAD.IADD R3, R3, 0x1, R5 ;  /* 0x0000000103037824 */ /* 0x000fe400078e0205 */
[----:B------:R-:W-:-:S03]  /*7a60*/  IMAD.MOV.U32 R5, RZ, RZ, -0x1 ;  /* 0xffffffffff057424 */ /* 0x000fc600078e00ff */
[----:B------:R-:W-:-:S13]  /*7a70*/  ISETP.GE.U32.AND.EX P0, PT, R3, UR7, PT, P0 ;  /* 0x0000000703007c0c */ /* 0x000fda000bf06100 */
[----:B------:R-:W-:Y:S05]  /*7a80*/  @P0 BRA `(.L_x_162) ;  /* 0x0000000400600947 */ /* 0x000fea0003800000 */
[----:B------:R-:W0:Y:S01]  /*7a90*/  S2R R20, SR_CTAID.X ;  /* 0x0000000000147919 */ /* 0x000e220000002500 */
[----:B------:R-:W1:Y:S01]  /*7aa0*/  LDC.64 R14, c[0x0][0x628] ;  /* 0x00018a00ff0e7b82 */ /* 0x000e620000000a00 */
[----:B------:R-:W-:Y:S01]  /*7ab0*/  ULDC UR6, c[0x0][0x150] ;  /* 0x0000540000067ab9 */ /* 0x000fe20000000800 */
[----:B--234-:R-:W-:Y:S01]  /*7ac0*/  IMAD.MOV.U32 R12, RZ, RZ, R2 ;  /* 0x000000ffff0c7224 */ /* 0x01cfe200078e0002 */
[----:B------:R-:W2:Y:S01]  /*7ad0*/  S2R R22, SR_CTAID.Y ;  /* 0x0000000000167919 */ /* 0x000ea20000002600 */
[----:B------:R-:W-:-:S04]  /*7ae0*/  IMAD.MOV.U32 R13, RZ, RZ, R3 ;  /* 0x000000ffff0d7224 */ /* 0x000fc800078e0003 */
[----:B------:R-:W3:Y:S08]  /*7af0*/  LDC R23, c[0x0][0x144] ;  /* 0x00005100ff177b82 */ /* 0x000ef00000000800 */
[----:B------:R-:W4:Y:S08]  /*7b00*/  LDC R16, c[0x0][0x630] ;  /* 0x00018c00ff107b82 */ /* 0x000f300000000800 */
[----:B------:R-:W2:Y:S01]  /*7b10*/  LDC.64 R18, c[0x0][0x620] ;  /* 0x00018800ff127b82 */ /* 0x000ea20000000a00 */
[----:B-1----:R-:W-:-:S04]  /*7b20*/  ISETP.NE.U32.AND P0, PT, R14, RZ, PT ;  /* 0x000000ff0e00720c */ /* 0x002fc80003f05070 */
[----:B------:R-:W-:Y:S02]  /*7b30*/  ISETP.NE.AND.EX P0, PT, R15, RZ, PT, P0 ;  /* 0x000000ff0f00720c */ /* 0x000fe40003f05300 */
[----:B0-----:R-:W-:-:S05]  /*7b40*/  I2FP.F32.U32 R5, R20 ;  /* 0x0000001400057245 */ /* 0x001fca0000201000 */
[----:B------:R-:W-:-:S04]  /*7b50*/  FMUL R5, R5, UR6 ;  /* 0x0000000605057c20 */ /* 0x000fc80008400000 */
[----:B------:R0:W1:Y:S02]  /*7b60*/  F2I.U32.TRUNC.NTZ R21, R5 ;  /* 0x0000000500157305 */ /* 0x000064000020f000 */
[----:B---34-:R-:W-:Y:S05]  /*7b70*/  @!P0 BRA `(.L_x_163) ;  /* 0x0000000000288947 */ /* 0x018fea0003800000 */
[----:B0-----:R-:W0:Y:S02]  /*7b80*/  LDC R5, c[0x0][0x634] ;  /* 0x00018d00ff057b82 */ /* 0x001e240000000800 */
        /* <DEDUP_REMOVED lines=9> */
.L_x_163:
[-CC-:B------:R-:W-:Y:S01]  /*7c20*/  SHF.R.U64 R17, R12, R16.reuse, R13.reuse ;  /* 0x000000100c117219 */ /* 0x180fe2000000120d */
[----:B------:R-:W3:Y:S01]  /*7c30*/  LDC.64 R28, c[0x0][0x640] ;  /* 0x00019000ff1c7b82 */ /* 0x000ee20000000a00 */
[----:B0-----:R-:W-:Y:S01]  /*7c40*/  SHF.R.U32.HI R5, RZ, R16, R13 ;  /* 0x00000010ff057219 */ /* 0x001fe2000001160d */
[----:B-1----:R-:W-:Y:S01]  /*7c50*/  IMAD.MOV R21, RZ, RZ, -R21 ;  /* 0x000000ffff157224 */ /* 0x002fe200078e0a15 */
[----:B------:R-:W-:Y:S01]  /*7c60*/  IADD3 R11, P0, RZ, -R17, RZ ;  /* 0x80000011ff0b7210 */ /* 0x000fe20007f1e0ff */
[----:B------:R-:W-:Y:S02]  /*7c70*/  ULDC UR6, c[0x0][0x154] ;  /* 0x0000550000067ab9 */ /* 0x000fe40000000800 */
[----:B------:R-:W-:Y:S02]  /*7c80*/  IMAD R23, R23, R21, R20 ;  /* 0x0000001517177224 */ /* 0x000fe400078e0214 */
[----:B------:R-:W0:Y:S01]  /*7c90*/  LDC R12, c[0x0][0x618] ;  /* 0x00018600ff0c7b82 */ /* 0x000e220000000800 */
[----:B------:R-:W-:-:S02]  /*7ca0*/  IMAD.X R5, RZ, RZ, ~R5, P0 ;  /* 0x000000ffff057224 */ /* 0x000fc400000e0e05 */
[----:B--2---:R-:W-:-:S04]  /*7cb0*/  IMAD.WIDE.U32 R6, R11, R18, R2 ;  /* 0x000000120b067225 */ /* 0x004fc800078e0002 */
[----:B------:R-:W-:Y:S01]  /*7cc0*/  IMAD R10, R5, R18, RZ ;  /* 0x00000012050a7224 */ /* 0x000fe200078e02ff */
[----:B------:R-:W1:Y:S03]  /*7cd0*/  LDC R24, c[0x0][0x608] ;  /* 0x00018200ff187b82 */ /* 0x000e660000000800 */
[----:B------:R-:W-:Y:S02]  /*7ce0*/  IMAD R5, R11, R19, R10 ;  /* 0x000000130b057224 */ /* 0x000fe400078e020a */
[----:B------:R-:W-:Y:S02]  /*7cf0*/  IMAD.MOV.U32 R11, RZ, RZ, 0x1 ;  /* 0x00000001ff0b7424 */ /* 0x000fe400078e00ff */
[----:B------:R-:W-:Y:S01]  /*7d00*/  IMAD.IADD R5, R7, 0x1, R5 ;  /* 0x0000000107057824 */ /* 0x000fe200078e0205 */
[----:B------:R-:W2:Y:S01]  /*7d10*/  LDC R26, c[0x0][0x658] ;  /* 0x00019600ff1a7b82 */ /* 0x000ea20000000800 */
[----:B------:R-:W-:-:S02]  /*7d20*/  I2FP.F32.U32 R7, R22 ;  /* 0x0000001600077245 */ /* 0x000fc40000201000 */
[----:B---3--:R-:W-:-:S03]  /*7d30*/  ISETP.NE.U32.AND P0, PT, R28, RZ, PT ;  /* 0x000000ff1c00720c */ /* 0x008fc60003f05070 */
[----:B------:R-:W-:Y:S01]  /*7d40*/  FMUL R10, R7, UR6 ;  /* 0x00000006070a7c20 */ /* 0x000fe20008400000 */
[----:B------:R-:W-:Y:S01]  /*7d50*/  ISETP.NE.AND.EX P0, PT, R29, RZ, PT, P0 ;  /* 0x000000ff1d00720c */ /* 0x000fe20003f05300 */
[----:B------:R-:W3:Y:S01]  /*7d60*/  LDC R21, c[0x0][0x148] ;  /* 0x00005200ff157b82 */ /* 0x000ee20000000800 */
[-CC-:B0-----:R-:W-:Y:S01]  /*7d70*/  SHF.R.U64 R16, R6, R12.reuse, R5.reuse ;  /* 0x0000000c06107219 */ /* 0x181fe20000001205 */
[----:B------:R0:W4:Y:S01]  /*7d80*/  F2I.U32.TRUNC.NTZ R18, R10 ;  /* 0x0000000a00127305 */ /* 0x000122000020f000 */
[----:B------:R-:W-:Y:S01]  /*7d90*/  SHF.R.U32.HI R5, RZ, R12, R5 ;  /* 0x0000000cff057219 */ /* 0x000fe20000011605 */
[----:B------:R-:W-:-:S04]  /*7da0*/  IMAD.MOV.U32 R7, RZ, RZ, -0x1 ;  /* 0xffffffffff077424 */ /* 0x000fc800078e00ff */
[----:B------:R-:W0:Y:S01]  /*7db0*/  LDC R20, c[0x0][0x600] ;  /* 0x00018000ff147b82 */ /* 0x000e220000000800 */
[-CC-:B-1----:R-:W-:Y:S02]  /*7dc0*/  SHF.R.U64 R14, R16, R24.reuse, R5.reuse ;  /* 0x00000018100e7219 */ /* 0x182fe40000001205 */
[----:B------:R-:W-:-:S05]  /*7dd0*/  SHF.R.U32.HI R5, RZ, R24, R5 ;  /* 0x00000018ff057219 */ /* 0x000fca0000011605 */
[----:B------:R-:W1:Y:S01]  /*7de0*/  LDC R27, c[0x0][0x648] ;  /* 0x00019200ff1b7b82 */ /* 0x000e620000000800 */
[-C--:B--2---:R-:W-:Y:S02]  /*7df0*/  SHF.L.U32 R6, R7, R26.reuse, RZ ;  /* 0x0000001a07067219 */ /* 0x084fe400000006ff */
[-CC-:B------:R-:W-:Y:S02]  /*7e00*/  SHF.R.U64 R19, R14, R26.reuse, R5.reuse ;  /* 0x0000001a0e137219 */ /* 0x180fe40000001205 */
[----:B------:R-:W-:Y:S02]  /*7e10*/  SHF.R.U32.HI R7, RZ, R26, R5 ;  /* 0x0000001aff077219 */ /* 0x000fe40000011605 */
[----:B------:R-:W-:Y:S01]  /*7e20*/  LOP3.LUT R25, RZ, R6, RZ, 0x33, !PT ;  /* 0x00000006ff197212 */ /* 0x000fe200078e33ff */
[----:B------:R-:W2:Y:S01]  /*7e30*/  LDC R30, c[0x0][0x638] ;  /* 0x00018e00ff1e7b82 */ /* 0x000ea20000000800 */
[----:B------:R-:W-:Y:S01]  /*7e40*/  SHF.L.U32 R26, R11, R26, RZ ;  /* 0x0000001a0b1a7219 */ /* 0x000fe200000006ff */
[----:B------:R-:W-:-:S06]  /*7e50*/  IMAD.MOV.U32 R6, RZ, RZ, R19 ;  /* 0x000000ffff067224 */ /* 0x000fcc00078e0013 */
[----:B------:R-:W0:Y:S01]  /*7e60*/  LDC R31, c[0x0][0x610] ;  /* 0x00018400ff1f7b82 */ /* 0x000e220000000800 */
[----:B----4-:R-:W-:Y:S05]  /*7e70*/  @!P0 BRA `(.L_x_164) ;  /* 0x0000000000288947 */ /* 0x010fea0003800000 */
[----:B------:R-:W4:Y:S02]  /*7e80*/  LDC R6, c[0x0][0x64c] ;  /* 0x00019300ff067b82 */ /* 0x000f240000000800 */
[----:B----4-:R-:W-:-:S05]  /*7e90*/  IADD3 R5, P0, R19, R6, RZ ;  /* 0x0000000613057210 */ /* 0x010fca0007f1e0ff */
[----:B------:R-:W-:-:S04]  /*7ea0*/  IMAD.X R15, RZ, RZ, R7, P0 ;  /* 0x000000ffff0f7224 */ /* 0x000fc800000e0607 */
[----:B------:R-:W-:-:S04]  /*7eb0*/  IMAD.WIDE.U32 R6, R15, R28, RZ ;  /* 0x0000001c0f067225 */ /* 0x000fc800078e00ff */
[----:B0-----:R-:W-:-:S04]  /*7ec0*/  IMAD.WIDE.U32 R10, P0, R5, R29, R6 ;  /* 0x0000001d050a7225 */ /* 0x001fc80007800006 */
[----:B------:R-:W-:-:S04]  /*7ed0*/  IMAD.WIDE.U32 R6, R5, R28, RZ ;  /* 0x0000001c05067225 */ /* 0x000fc800078e00ff */
[----:B------:R-:W-:Y:S01]  /*7ee0*/  IMAD.X R13, RZ, RZ, RZ, P0 ;  /* 0x000000ffff0d7224 */ /* 0x000fe200000e06ff */
[----:B------:R-:W-:Y:S01]  /*7ef0*/  IADD3 RZ, P0, R7, R10, RZ ;  /* 0x0000000a07ff7210 */ /* 0x000fe20007f1e0ff */
[----:B------:R-:W-:-:S04]  /*7f00*/  IMAD.MOV.U32 R12, RZ, RZ, R11 ;  /* 0x000000ffff0c7224 */ /* 0x000fc800078e000b */
[----:B------:R-:W-:-:S08]  /*7f10*/  IMAD.WIDE.U32.X R6, R15, R29, R12, P0 ;  /* 0x0000001d0f067225 */ /* 0x000fd000000e040c */
.L_x_164:
[----:B-1----:R-:W-:Y:S01]  /*7f20*/  SHF.R.U64 R5, R6, R27, R7 ;  /* 0x0000001b06057219 */ /* 0x002fe20000001207 */
[----:B0-----:R-:W-:Y:S01]  /*7f30*/  VIADD R7, R20, 0xffffffff ;  /* 0xffffffff14077836 */ /* 0x001fe20000000000 */
[----:B------:R-:W-:Y:S01]  /*7f40*/  LOP3.LUT R32, R14, R25, RZ, 0xc0, !PT ;  /* 0x000000190e207212 */ /* 0x000fe200078ec0ff */
[----:B------:R-:W-:Y:S02]  /*7f50*/  IMAD.MOV R18, RZ, RZ, -R18 ;  /* 0x000000ffff127224 */ /* 0x000fe400078e0a12 */
[----:B------:R-:W-:Y:S01]  /*7f60*/  IMAD.MOV R6, RZ, RZ, -R5 ;  /* 0x000000ffff067224 */ /* 0x000fe200078e0a05 */
[----:B------:R-:W-:Y:S01]  /*7f70*/  LOP3.LUT R16, R16, R7, RZ, 0xc0, !PT ;  /* 0x0000000710107212 */ /* 0x000fe200078ec0ff */
[----:B------:R-:W-:Y:S02]  /*7f80*/  IMAD R32, R26, R5, R32 ;  /* 0x000000051a207224 */ /* 0x000fe400078e0220 */
[----:B---3--:R-:W-:Y:S02]  /*7f90*/  @P3 IMAD R23, R21, R18, R22 ;  /* 0x0000001215173224 */ /* 0x008fe400078e0216 */
[----:B--2---:R-:W-:-:S02]  /*7fa0*/  IMAD R5, R6, R30, R19 ;  /* 0x0000001e06057224 */ /* 0x004fc400078e0213 */
[----:B------:R-:W-:Y:S02]  /*7fb0*/  IMAD R32, R32, R31, R23 ;  /* 0x0000001f20207224 */ /* 0x000fe400078e0217 */
[----:B------:R-:W-:Y:S02]  /*7fc0*/  IMAD R5, R5, R20, R16 ;  /* 0x0000001405057224 */ /* 0x000fe400078e0210 */
[----:B------:R-:W-:-:S03]  /*7fd0*/  IMAD.MOV.U32 R6, RZ, RZ, 0x1 ;  /* 0x00000001ff067424 */ /* 0x000fc600078e00ff */
[----:B------:R-:W-:Y:S02]  /*7fe0*/  SEL R7, R5, R32, !P3 ;  /* 0x0000002005077207 */ /* 0x000fe40005800000 */
[----:B------:R-:W-:Y:S01]  /*7ff0*/  SEL R32, R32, R5, !P3 ;  /* 0x0000000520207207 */ /* 0x000fe20005800000 */
[----:B------:R-:W-:-:S07]  /*8000*/  IMAD.MOV.U32 R5, RZ, RZ, R17 ;  /* 0x000000ffff057224 */ /* 0x000fce00078e0011 */
.L_x_162:
[----:B------:R-:W-:Y:S01]  /*8010*/  LOP3.LUT P0, RZ, R6, 0xff, RZ, 0xc0, !PT ;  /* 0x000000ff06ff7812 */ /* 0x000fe2000780c0ff */
[----:B------:R-:W-:-:S12]  /*8020*/  IMAD.MOV.U32 R6, RZ, RZ, R32 ;  /* 0x000000ffff067224 */ /* 0x000fd800078e0020 */
[----:B------:R-:W-:Y:S05]  /*8030*/  @P0 BRA `(.L_x_165) ;  /* 0xffffff8c00c00947 */ /* 0x000fea000383ffff */
[----:B------:R-:W-:Y:S05]  /*8040*/  EXIT ;  /* 0x000000000000794d */ /* 0x000fea0003800000 */
.L_x_3:
[----:B0-----:R-:W-:Y:S01]  /*8050*/  ULDC.64 UR4, c[0x0][0x650] ;  /* 0x0001940000047ab9 */ /* 0x001fe20000000a00 */
        /* <DEDUP_REMOVED lines=25> */
.L_x_167:
[--C-:B------:R-:W-:Y:S01]  /*81f0*/  SHF.R.U64 R16, R14, R18, R15.reuse ;  /* 0x000000120e107219 */ /* 0x100fe2000000120f */
[----:B------:R-:W0:Y:S01]  /*8200*/  LDC R22, c[0x0][0x618] ;  /* 0x00018600ff167b82 */ /* 0x000e220000000800 */
[----:B------:R-:W-:Y:S01]  /*8210*/  I2FP.F32.U32 R7, R8 ;  /* 0x0000000800077245 */ /* 0x000fe20000201000 */
[----:B------:R-:W-:Y:S01]  /*8220*/  ULDC UR4, c[0x0][0x150] ;  /* 0x0000540000047ab9 */ /* 0x000fe20000000800 */
[----:B------:R-:W-:Y:S02]  /*8230*/  SHF.R.U32.HI R6, RZ, R18, R15 ;  /* 0x00000012ff067219 */ /* 0x000fe4000001160f */
[----:B------:R-:W-:Y:S01]  /*8240*/  IADD3 R9, P0, RZ, -R16, RZ ;  /* 0x80000010ff097210 */ /* 0x000fe20007f1e0ff */
[----:B------:R-:W-:Y:S01]  /*8250*/  FMUL R13, R7, UR4 ;  /* 0x00000004070d7c20 */ /* 0x000fe20008400000 */
[----:B------:R-:W-:Y:S01]  /*8260*/  ULDC UR4, c[0x0][0x154] ;  /* 0x0000550000047ab9 */ /* 0x000fe20000000800 */
[----:B------:R-:W1:Y:S02]  /*8270*/  LDC.64 R24, c[0x0][0x640] ;  /* 0x00019000ff187b82 */ /* 0x000e640000000a00 */
[----:B------:R-:W-:-:S02]  /*8280*/  IMAD.X R11, RZ, RZ, ~R6, P0 ;  /* 0x000000ffff0b7224 */ /* 0x000fc400000e0e06 */
[----:B------:R-:W2:Y:S01]  /*8290*/  F2I.U32.TRUNC.NTZ R13, R13 ;  /* 0x0000000d000d7305 */ /* 0x000ea2000020f000 */
[----:B------:R-:W-:-:S03]  /*82a0*/  IMAD.WIDE.U32 R6, R9, R20, R2 ;  /* 0x0000001409067225 */ /* 0x000fc600078e0002 */
[----:B------:R-:W3:Y:S01]  /*82b0*/  LDC R15, c[0x0][0x144] ;  /* 0x00005100ff0f7b82 */ /* 0x000ee20000000800 */
[----:B------:R-:W-:-:S04]  /*82c0*/  IMAD R12, R11, R20, RZ ;  /* 0x000000140b0c7224 */ /* 0x000fc800078e02ff */
[----:B------:R-:W-:Y:S02]  /*82d0*/  IMAD R9, R9, R21, R12 ;  /* 0x0000001509097224 */ /* 0x000fe400078e020c */
[----:B------:R-:W-:Y:S01]  /*82e0*/  IMAD.MOV.U32 R12, RZ, RZ, -0x1 ;  /* 0xffffffffff0c7424 */ /* 0x000fe200078e00ff */
[----:B------:R-:W4:Y:S01]  /*82f0*/  LDC R18, c[0x0][0x608] ;  /* 0x00018200ff127b82 */ /* 0x000f220000000800 */
[----:B------:R-:W-:Y:S01]  /*8300*/  IMAD.IADD R7, R7, 0x1, R9 ;  /* 0x0000000107077824 */ /* 0x000fe200078e0209 */
[----:B------:R-:W-:-:S04]  /*8310*/  I2FP.F32.U32 R9, R10 ;  /* 0x0000000a00097245 */ /* 0x000fc80000201000 */
[-C--:B0-----:R-:W-:Y:S01]  /*8320*/  SHF.R.U64 R14, R6, R22.reuse, R7 ;  /* 0x00000016060e7219 */ /* 0x081fe20000001207 */
[----:B--2---:R-:W-:Y:S01]  /*8330*/  IMAD.MOV R6, RZ, RZ, -R13 ;  /* 0x000000ffff067224 */ /* 0x004fe200078e0a0d */
[----:B------:R-:W0:Y:S01]  /*8340*/  LDC R11, c[0x0][0x658] ;  /* 0x00019600ff0b7b82 */ /* 0x000e220000000800 */
[----:B-1----:R-:W-:Y:S01]  /*8350*/  ISETP.NE.U32.AND P0, PT, R24, RZ, PT ;  /* 0x000000ff1800720c */ /* 0x002fe20003f05070 */
[----:B------:R-:W-:Y:S01]  /*8360*/  FMUL R9, R9, UR4 ;  /* 0x0000000409097c20 */ /* 0x000fe20008400000 */
[----:B------:R-:W-:Y:S02]  /*8370*/  SHF.R.U32.HI R7, RZ, R22, R7 ;  /* 0x00000016ff077219 */ /* 0x000fe40000011607 */
[----:B------:R-:W-:-:S03]  /*8380*/  ISETP.NE.AND.EX P0, PT, R25, RZ, PT, P0 ;  /* 0x000000ff1900720c */ /* 0x000fc60003f05300 */
[----:B------:R-:W1:Y:S01]  /*8390*/  LDC R21, c[0x0][0x148] ;  /* 0x00005200ff157b82 */ /* 0x000e620000000800 */
[----:B---3--:R-:W-:Y:S02]  /*83a0*/  IMAD R22, R15, R6, R8 ;  /* 0x000000060f167224 */ /* 0x008fe400078e0208 */
[----:B------:R-:W-:-:S05]  /*83b0*/  IMAD.MOV.U32 R8, RZ, RZ, 0x1 ;  /* 0x00000001ff087424 */ /* 0x000fca00078e00ff */
[----:B------:R-:W2:Y:S01]  /*83c0*/  LDC R20, c[0x0][0x600] ;  /* 0x00018000ff147b82 */ /* 0x000ea20000000800 */
[-CC-:B----4-:R-:W-:Y:S02]  /*83d0*/  SHF.R.U64 R17, R14, R18.reuse, R7.reuse ;  /* 0x000000120e117219 */ /* 0x190fe40000001207 */
[----:B------:R-:W-:Y:S02]  /*83e0*/  SHF.R.U32.HI R6, RZ, R18, R7 ;  /* 0x00000012ff067219 */ /* 0x000fe40000011607 */
[----:B------:R3:W4:Y:S03]  /*83f0*/  F2I.U32.TRUNC.NTZ R18, R9 ;  /* 0x0000000900127305 */ /* 0x000726000020f000 */
[----:B------:R-:W1:Y:S01]  /*8400*/  LDC R23, c[0x0][0x648] ;  /* 0x00019200ff177b82 */ /* 0x000e620000000800 */
[-C--:B0-----:R-:W-:Y:S02]  /*8410*/  SHF.R.U64 R19, R17, R11.reuse, R6 ;  /* 0x0000000b11137219 */ /* 0x081fe40000001206 */
[----:B------:R-:W-:-:S02]  /*8420*/  SHF.L.U32 R12, R12, R11, RZ ;  /* 0x0000000b0c0c7219 */ /* 0x000fc400000006ff */
[-C--:B------:R-:W-:Y:S01]  /*8430*/  SHF.R.U32.HI R7, RZ, R11.reuse, R6 ;  /* 0x0000000bff077219 */ /* 0x080fe20000011606 */
[----:B------:R-:W-:Y:S01]  /*8440*/  IMAD.MOV.U32 R6, RZ, RZ, R19 ;  /* 0x000000ffff067224 */ /* 0x000fe200078e0013 */
[----:B------:R-:W-:Y:S01]  /*8450*/  SHF.L.U32 R27, R8, R11, RZ ;  /* 0x0000000b081b7219 */ /* 0x000fe200000006ff */
[----:B------:R-:W0:Y:S01]  /*8460*/  LDC R26, c[0x0][0x638] ;  /* 0x00018e00ff1a7b82 */ /* 0x000e220000000800 */
[----:B------:R-:W-:-:S07]  /*8470*/  LOP3.LUT R28, RZ, R12, RZ, 0x33, !PT ;  /* 0x0000000cff1c7212 */ /* 0x000fce00078e33ff */
[----:B------:R-:W0:Y:S01]  /*8480*/  LDC R29, c[0x0][0x610] ;  /* 0x00018400ff1d7b82 */ /* 0x000e220000000800 */
[----:B---34-:R-:W-:Y:S05]  /*8490*/  @!P0 BRA `(.L_x_168) ;  /* 0x0000000000288947 */ /* 0x018fea0003800000 */
        /* <DEDUP_REMOVED lines=10> */
.L_x_168:
[----:B-1----:R-:W-:Y:S01]  /*8540*/  SHF.R.U64 R7, R6, R23, R7 ;  /* 0x0000001706077219 */ /* 0x002fe20000001207 */
[----:B--2---:R-:W-:Y:S01]  /*8550*/  VIADD R9, R20, 0xffffffff ;  /* 0xffffffff14097836 */ /* 0x004fe20000000000 */
[----:B------:R-:W-:Y:S01]  /*8560*/  LOP3.LUT R6, R17, R28, RZ, 0xc0, !PT ;  /* 0x0000001c11067212 */ /* 0x000fe200078ec0ff */
[----:B------:R-:W-:Y:S02]  /*8570*/  IMAD.MOV R18, RZ, RZ, -R18 ;  /* 0x000000ffff127224 */ /* 0x000fe400078e0a12 */
[----:B------:R-:W-:Y:S02]  /*8580*/  IMAD.MOV R8, RZ, RZ, -R7 ;  /* 0x000000ffff087224 */ /* 0x000fe400078e0a07 */
[----:B------:R-:W-:Y:S01]  /*8590*/  IMAD R11, R27, R7, R6 ;  /* 0x000000071b0b7224 */ /* 0x000fe200078e0206 */
[----:B------:R-:W-:Y:S01]  /*85a0*/  LOP3.LUT R7, R14, R9, RZ, 0xc0, !PT ;  /* 0x000000090e077212 */ /* 0x000fe200078ec0ff */
[----:B------:R-:W-:Y:S02]  /*85b0*/  @P3 IMAD R22, R21, R18, R10 ;  /* 0x0000001215163224 */ /* 0x000fe400078e020a */
[----:B0-----:R-:W-:-:S02]  /*85c0*/  IMAD R6, R8, R26, R19 ;  /* 0x0000001a08067224 */ /* 0x001fc400078e0213 */
[----:B------:R-:W-:Y:S02]  /*85d0*/  IMAD R11, R11, R29, R22 ;  /* 0x0000001d0b0b7224 */ /* 0x000fe400078e0216 */
[----:B------:R-:W-:Y:S02]  /*85e0*/  IMAD R6, R6, R20, R7 ;  /* 0x0000001406067224 */ /* 0x000fe400078e0207 */
[----:B------:R-:W-:-:S03]  /*85f0*/  IMAD.MOV.U32 R8, RZ, RZ, 0x1 ;  /* 0x00000001ff087424 */ /* 0x000fc600078e00ff */
[----:B------:R-:W-:Y:S02]  /*8600*/  SEL R14, R6, R11, !P3 ;  /* 0x0000000b060e7207 */ /* 0x000fe40005800000 */
[----:B------:R-:W-:Y:S01]  /*8610*/  SEL R11, R11, R6, !P3 ;  /* 0x000000060b0b7207 */ /* 0x000fe20005800000 */
[----:B------:R-:W-:Y:S01]  /*8620*/  IMAD.MOV.U32 R6, RZ, RZ, R16 ;  /* 0x000000ffff067224 */ /* 0x000fe200078e0010 */
[----:B------:R-:W-:-:S07]  /*8630*/  PRMT R7, R8, 0x7610, R7 ;  /* 0x0000761008077816 */ /* 0x000fce0000000007 */
.L_x_166:
[----:B------:R-:W-:-:S08]  /*8640*/  NOP ;  /* 0x0000000000007918 */ /* 0x000fd00000000000 */
[----:B------:R-:W0:-:S00]  /*8650*/  USETMAXREG.DEALLOC.CTAPOOL 0x28 ;  /* 0x00000028000079c8 */ /* 0x000e0000080e0500 */
[----:B0-----:R-:W-:-:S13]  /*8660*/  ISETP.NE.AND P0, PT, R5, RZ, PT ;  /* 0x000000ff0500720c */ /* 0x001fda0003f05270 */
[----:B------:R-:W-:Y:S05]  /*8670*/  @P0 EXIT ;  /* 0x000000000000094d */ /* 0x000fea0003800000 */
[----:B------:R-:W-:Y:S01]  /*8680*/  LOP3.LUT P0, RZ, R7, 0xff, RZ, 0xc0, !PT ;  /* 0x000000ff07ff7812 */ /* 0x000fe2000780c0ff */
[----:B------:R-:W-:Y:S02]  /*8690*/  IMAD.MOV.U32 R5, RZ, RZ, 0x1 ;  /* 0x00000001ff057424 */ /* 0x000fe400078e00ff */
[----:B------:R-:W-:-:S10]  /*86a0*/  IMAD.MOV.U32 R13, RZ, RZ, RZ ;  /* 0x000000ffff0d7224 */ /* 0x000fd400078e00ff */
[----:B------:R-:W-:Y:S05]  /*86b0*/  @!P0 BRA `(.L_x_169) ;  /* 0x0000000c00308947 */ /* 0x000fea0003800000 */
[----:B------:R-:W0:Y:S01]  /*86c0*/  LDC R5, c[0x0][0x28c] ;  /* 0x0000a300ff057b82 */ /* 0x000e220000000800 */
[----:B------:R-:W-:Y:S01]  /*86d0*/  ULDC UR5, c[0x0][0x600] ;  /* 0x0001800000057ab9 */ /* 0x000fe20000000800 */
[----:B------:R-:W-:Y:S01]  /*86e0*/  ULDC UR4, c[0x0][0xc] ;  /* 0x0000030000047ab9 */ /* 0x000fe20000000800 */
[----:B------:R-:W-:Y:S01]  /*86f0*/  UIADD3 UR16, UR5, -0x1, URZ ;  /* 0xffffffff05107890 */ /* 0x000fe2000fffe03f */
[C---:B------:R-:W-:Y:S01]  /*8700*/  LOP3.LUT P2, RZ, R0.reuse, 0x7f, RZ, 0xc0, !PT ;  /* 0x0000007f00ff7812 */ /* 0x040fe2000784c0ff */
[----:B------:R-:W-:Y:S01]  /*8710*/  ULDC UR6, c[0x0][0x658] ;  /* 0x0001960000067ab9 */ /* 0x000fe20000000800 */
[----:B------:R-:W-:Y:S01]  /*8720*/  ULDC UR5, c[0x0][0x10] ;  /* 0x0000040000057ab9 */ /* 0x000fe20000000800 */
[----:B------:R-:W-:Y:S01]  /*8730*/  UMOV UR7, 0xffffffff ;  /* 0xffffffff00077882 */ /* 0x000fe20000000000 */
[----:B------:R-:W-:Y:S01]  /*8740*/  UMOV UR8, 0x1 ;  /* 0x0000000100087882 */ /* 0x000fe20000000000 */
[----:B------:R-:W-:Y:S01]  /*8750*/  UIMAD.WIDE.U32 UR4, UR4, UR5, URZ ;  /* 0x00000005040472a5 */ /* 0x000fe2000f8e003f */
[----:B------:R-:W-:Y:S01]  /*8760*/  LOP3.LUT P0, RZ, R0, 0x1f, RZ, 0xc0, !PT ;  /* 0x0000001f00ff7812 */ /* 0x000fe2000780c0ff */
[----:B------:R-:W-:Y:S01]  /*8770*/  USHF.L.U32 UR7, UR7, UR6, URZ ;  /* 0x0000000607077299 */ /* 0x000fe2000800063f */
[----:B------:R-:W-:Y:S01]  /*8780*/  BSSY B0, `(.L_x_169) ;  /* 0x00000bf000007945 */ /* 0x000fe20003800000 */
[----:B------:R-:W-:Y:S01]  /*8790*/  USHF.L.U32 UR18, UR8, UR6, URZ ;  /* 0x0000000608127299 */ /* 0x000fe2000800063f */
[----:B------:R-:W-:Y:S01]  /*87a0*/  IMAD.MOV.U32 R15, RZ, RZ, 0x1 ;  /* 0x00000001ff0f7424 */ /* 0x000fe200078e00ff */
[----:B------:R-:W-:Y:S01]  /*87b0*/  LOP3.LUT R16, R4, 0x2, RZ, 0xfc, !PT ;  /* 0x0000000204107812 */ /* 0x000fe200078efcff */
[----:B------:R-:W-:Y:S01]  /*87c0*/  ULDC UR6, c[0x0][0x14] ;  /* 0x0000050000067ab9 */ /* 0x000fe20000000800 */
[----:B------:R-:W-:Y:S01]  /*87d0*/  PLOP3.LUT P0, PT, P0, P2, PT, 0x8a, 0x0 ;  /* 0x000000000000781c */ /* 0x000fe20000705172 */
[----:B------:R-:W-:Y:S01]  /*87e0*/  UIMAD.WIDE.U32 UR20, UR4, UR6, URZ ;  /* 0x00000006041472a5 */ /* 0x000fe2000f8e003f */
[----:B------:R-:W-:Y:S01]  /*87f0*/  IMAD.MOV.U32 R13, RZ, RZ, RZ ;  /* 0x000000ffff0d7224 */ /* 0x000fe200078e00ff */
[----:B------:R-:W-:-:S02]  /*8800*/  UIMAD UR13, UR5, UR6, URZ ;  /* 0x00000006050d72a4 */ /* 0x000fc4000f8e023f */
[----:B------:R-:W-:Y:S01]  /*8810*/  ULOP3.LUT UR17, URZ, UR7, URZ, 0x33, !UPT ;  /* 0x000000073f117292 */ /* 0x000fe2000f8e333f */
[----:B0-----:R-:W-:Y:S01]  /*8820*/  VIADD R5, R5, 0x7f ;  /* 0x0000007f05057836 */ /* 0x001fe20000000000 */
[----:B------:R-:W-:Y:S01]  /*8830*/  UIADD3 UR13, UR21, UR13, URZ ;  /* 0x0000000d150d7290 */ /* 0x000fe2000fffe03f */
[----:B------:R-:W-:-:S03]  /*8840*/  ULDC.64 UR22, c[0x0][0x198] ;  /* 0x0000660000167ab9 */ /* 0x000fc60000000a00 */
[----:B------:R-:W-:-:S04]  /*8850*/  SHF.R.S32.HI R8, RZ, 0x1f, R5 ;  /* 0x0000001fff087819 */ /* 0x000fc80000011405 */
[----:B------:R-:W-:Y:S01]  /*8860*/  LEA.HI R8, R8, R5, RZ, 0x7 ;  /* 0x0000000508087211 */ /* 0x000fe200078f38ff */
[----:B------:R-:W-:-:S03]  /*8870*/  IMAD.MOV.U32 R5, RZ, RZ, 0x1 ;  /* 0x00000001ff057424 */ /* 0x000fc600078e00ff */
[----:B------:R-:W-:-:S05]  /*8880*/  SHF.R.S32.HI R12, RZ, 0x7, R8 ;  /* 0x00000007ff0c7819 */ /* 0x000fca0000011408 */
[----:B------:R-:W-:-:S07]  /*8890*/  VIADD R0, R12, 0x1 ;  /* 0x000000010c007836 */ /* 0x000fce0000000000 */
.L_x_181:
[----:B------:R-:W-:-:S03]  /*88a0*/  UMOV UR4, 0xffffffff ;  /* 0xffffffff00047882 */ /* 0x000fc60000000000 */
[----:B------:R-:W-:Y:S05]  /*88b0*/  BRA.DIV UR4, `(.L_x_170) ;  /* 0x0000000e04c47947 */ /* 0x000fea000b800000 */
[----:B------:R-:W-:-:S13]  /*88c0*/  ELECT P1, URZ, PT ;  /* 0x00000000003f782f */ /* 0x000fda0003820000 */
.L_x_193:
[----:B------:R-:W0:Y:S01]  /*88d0*/  LDC R7, c[0x0][0x28c] ;  /* 0x0000a300ff077b82 */ /* 0x000e220000000800 */
[----:B------:R-:W-:Y:S01]  /*88e0*/  BSSY B1, `(.L_x_171) ;  /* 0x0000037000017945 */ /* 0x000fe20003800000 */
[----:B0-----:R-:W-:-:S13]  /*88f0*/  ISETP.LT.OR P1, PT, R7, 0x1, !P1 ;  /* 0x000000010700780c */ /* 0x001fda0004f21670 */
[----:B------:R-:W-:Y:S05]  /*8900*/  @P1 BRA `(.L_x_172) ;  /* 0x0000000000d01947 */ /* 0x000fea0003800000 */
[----:B------:R-:W-:Y:S02]  /*8910*/  IMAD.SHL.U32 R14, R14, 0x40, RZ ;  /* 0x000000400e0e7824 */ /* 0x000fe400078e00ff */
[----:B------:R-:W-:Y:S02]  /*8920*/  IMAD.SHL.U32 R17, R11, 0x100, RZ ;  /* 0x000001000b117824 */ /* 0x000fe400078e00ff */
[----:B------:R-:W-:Y:S02]  /*8930*/  IMAD.MOV.U32 R20, RZ, RZ, RZ ;  /* 0x000000ffff147224 */ /* 0x000fe400078e00ff */
[----:B------:R-:W-:Y:S02]  /*8940*/  IMAD.MOV.U32 R7, RZ, RZ, R0 ;  /* 0x000000ffff077224 */ /* 0x000fe400078e0000 */
[----:B------:R-:W-:Y:S02]  /*8950*/  IMAD.MOV.U32 R8, RZ, RZ, R5 ;  /* 0x000000ffff087224 */ /* 0x000fe400078e0005 */
[----:B------:R-:W-:-:S07]  /*8960*/  IMAD.MOV.U32 R9, RZ, RZ, R13 ;  /* 0x000000ffff097224 */ /* 0x000fce00078e000d */
.L_x_176:
[----:B------:R-:W0:Y:S01]  /*8970*/  S2R R11, SR_CgaCtaId ;  /* 0x00000000000b7919 */ /* 0x000e220000008800 */
[----:B------:R-:W-:-:S04]  /*8980*/  MOV R10, 0x400 ;  /* 0x00000400000a7802 */ /* 0x000fc80000000f00 */
[----:B0-----:R-:W-:Y:S02]  /*8990*/  LEA R18, R11, R10, 0x18 ;  /* 0x0000000a0b127211 */ /* 0x001fe400078ec0ff */
[----:B------:R-:W-:Y:S01]  /*89a0*/  SHF.L.U32 R10, R8, 0x1f, RZ ;  /* 0x0000001f080a7819 */ /* 0x000fe200000006ff */
[----:B------:R-:W0:Y:S02]  /*89b0*/  @!P2 LDC R11, c[0x0][0x500] ;  /* 0x00014000ff0bab82 */ /* 0x000e240000000800 */
[----:B------:R-:W-:-:S04]  /*89c0*/  IMAD R19, R9, 0x8, R18 ;  /* 0x0000000809137824 */ /* 0x000fc800078e0212 */
[----:B------:R-:W1:Y:S02]  /*89d0*/  SYNCS.PHASECHK.TRANS64.TRYWAIT P1, [R19+URZ+0x28], R10 ;  /* 0x0000280a130075a7 */ /* 0x000e64000802017f */
[----:B-1----:R-:W-:Y:S05]  /*89e0*/  @!P1 BRA `(.L_x_173) ;  /* 0x0000000c00989947 */ /* 0x002fea0003800000 */
.L_x_194:
[----:B-1----:R-:W-:Y:S01]  /*89f0*/  PRMT R10, R16, 0x9910, RZ ;  /* 0x00009910100a7816 */ /* 0x002fe200000000ff */
[----:B0-----:R0:W-:Y:S03]  /*8a00*/  @!P2 SYNCS.ARRIVE.TRANS64 RZ, [R19+URZ], R11 ;  /* 0x0000000b13ffa9a7 */ /* 0x0011e6000800003f */
[----:B------:R-:W-:-:S13]  /*8a10*/  ISETP.NE.AND P1, PT, R10, 0x2, PT ;  /* 0x000000020a00780c */ /* 0x000fda0003f25270 */
[----:B0-----:R-:W-:Y:S05]  /*8a20*/  @P1 BRA `(.L_x_174) ;  /* 0x0000000000041947 */ /* 0x001fea0003800000 */
[----:B------:R-:W-:Y:S01]  /*8a30*/  BPT.TRAP 0x1 ;  /* 0x000000040000795c */ /* 0x000fe20000300000 */
.L_x_174:
[----:B------:R-:W-:Y:S05]  /*8a40*/  @P0 BRA `(.L_x_175) ;  /* 0x0000000000040947 */ /* 0x000fea0003800000 */
[----:B------:R-:W-:Y:S01]  /*8a50*/  BPT.TRAP 0x1 ;  /* 0x000000040000795c */ /* 0x000fe20000300000 */
.L_x_175:
[--C-:B------:R-:W-:Y:S01]  /*8a60*/  IMAD R10, R9, 0x8000, R18.reuse ;  /* 0x00008000090a7824 */ /* 0x100fe200078e0212 */
[----:B------:R-:W-:Y:S01]  /*8a70*/  R2UR UR9, R19 ;  /* 0x00000000130972ca */ /* 0x000fe200000e0000 */
[----:B------:R-:W-:Y:S01]  /*8a80*/  IMAD R18, R9, 0x2000, R18 ;  /* 0x0000200009127824 */ /* 0x000fe200078e0212 */
[----:B------:R-:W-:Y:S01]  /*8a90*/  UIADD3 UR4, UP0, UR22, 0xf0, URZ ;  /* 0x000000f016047890 */ /* 0x000fe2000ff1e03f */
[----:B------:R-:W-:Y:S01]  /*8aa0*/  VIADD R7, R7, 0xffffffff ;  /* 0xffffffff07077836 */ /* 0x000fe20000000000 */
[----:B------:R-:W-:Y:S01]  /*8ab0*/  R2UR UR5, R10 ;  /* 0x000000000a0572ca */ /* 0x000fe200000e0000 */
[----:B------:R-:W-:Y:S01]  /*8ac0*/  UIADD3 UR24, UP1, UR22, 0x1f0, URZ ;  /* 0x000001f016187890 */ /* 0x000fe2000ff3e03f */
[----:B------:R-:W-:Y:S01]  /*8ad0*/  R2UR UR8, R18 ;  /* 0x00000000120872ca */ /* 0x000fe200000e0000 */
[----:B------:R-:W-:Y:S01]  /*8ae0*/  VIADD R9, R9, 0x1 ;  /* 0x0000000109097836 */ /* 0x000fe20000000000 */
[----:B------:R-:W-:Y:S01]  /*8af0*/  R2UR UR11, R17 ;  /* 0x00000000110b72ca */ /* 0x000fe200000e0000 */
[----:B------:R-:W-:Y:S01]  /*8b00*/  UIADD3.X UR25, URZ, UR23, URZ, UP1, !UPT ;  /* 0x000000173f197290 */ /* 0x000fe20008ffe43f */
[----:B------:R-:W-:Y:S01]  /*8b10*/  R2UR UR10, R20 ;  /* 0x00000000140a72ca */ /* 0x000fe200000e0000 */
[----:B------:R-:W-:Y:S01]  /*8b20*/  UMOV UR6, 0x0 ;  /* 0x0000000000067882 */ /* 0x000fe20000000000 */
[----:B------:R-:W-:Y:S01]  /*8b30*/  R2UR UR12, R6 ;  /* 0x00000000060c72ca */ /* 0x000fe200000e0000 */
[----:B------:R-:W-:Y:S01]  /*8b40*/  UMOV UR7, 0x10000000 ;  /* 0x1000000000077882 */ /* 0x000fe20000000000 */
[----:B------:R-:W-:Y:S01]  /*8b50*/  R2UR UR19, R14 ;  /* 0x000000000e1372ca */ /* 0x000fe200000e0000 */
[----:B------:R-:W-:Y:S01]  /*8b60*/  VIADD R20, R20, 0x80 ;  /* 0x0000008014147836 */ /* 0x000fe20000000000 */
[----:B------:R-:W-:Y:S01]  /*8b70*/  ISETP.GT.AND P4, PT, R7, 0x1, PT ;  /* 0x000000010700780c */ /* 0x000fe20003f84270 */
[----:B------:R-:W-:Y:S01]  /*8b80*/  UIADD3 UR14, UR5, 0x100, URZ ;  /* 0x00000100050e7890 */ /* 0x000fe2000fffe03f */
[----:B------:R-:W-:Y:S01]  /*8b90*/  ISETP.NE.AND P1, PT, R9, 0x5, PT ;  /* 0x000000050900780c */ /* 0x000fe20003f25270 */
[----:B------:R-:W-:-:S02]  /*8ba0*/  UIADD3.X UR5, URZ, UR23, URZ, UP0, !UPT ;  /* 0x000000173f057290 */ /* 0x000fc400087fe43f */
[----:B------:R-:W-:Y:S01]  /*8bb0*/  UIADD3 UR15, UR8, 0x28100, URZ ;  /* 0x00028100080f7890 */ /* 0x000fe2000fffe03f */
[----:B------:R-:W-:Y:S02]  /*8bc0*/  SEL R11, RZ, 0x1, P1 ;  /* 0x00000001ff0b7807 */ /* 0x000fe40000800000 */
[----:B------:R-:W-:Y:S01]  /*8bd0*/  UMOV UR8, UR14 ;  /* 0x0000000e00087c82 */ /* 0x000fe20008000000 */
[----:B------:R-:W-:Y:S02]  /*8be0*/  SEL R9, R9, RZ, P1 ;  /* 0x000000ff09097207 */ /* 0x000fe40000800000 */
[----:B------:R-:W-:Y:S01]  /*8bf0*/  LOP3.LUT R8, R8, R11, RZ, 0x3c, !PT ;  /* 0x0000000b08087212 */ /* 0x000fe200078e3cff */
[----:B------:R0:W-:Y:S02]  /*8c00*/  UTMALDG.3D [UR8], [UR4], desc[UR6] ;  /* 0x00000608040075b4 */ /* 0x0001e40008011000 */
[----:B0-----:R-:W-:Y:S01]  /*8c10*/  UMOV UR8, UR15 ;  /* 0x0000000f00087c82 */ /* 0x001fe20008000000 */
[----:B------:R-:W-:-:S02]  /*8c20*/  UMOV UR11, UR19 ;  /* 0x00000013000b7c82 */ /* 0x000fc40008000000 */
[----:B------:R0:W-:Y:S02]  /*8c30*/  UTMALDG.3D [UR8], [UR24], desc[UR6] ;  /* 0x00000608180075b4 */ /* 0x0001e40008011000 */
[----:B0-----:R-:W-:Y:S05]  /*8c40*/  @P4 BRA `(.L_x_176) ;  /* 0xfffffffc00484947 */ /* 0x001fea000383ffff */
.L_x_172:
[----:B------:R-:W-:Y:S05]  /*8c50*/  BSYNC B1 ;  /* 0x0000000000017941 */ /* 0x000fea0003800000 */
.L_x_171:
[----:B------:R-:W-:Y:S01]  /*8c60*/  LOP3.LUT P4, RZ, R15, 0xff, RZ, 0xc0, !PT ;  /* 0x000000ff0fff7812 */ /* 0x000fe2000788c0ff */
[----:B------:R-:W-:Y:S01]  /*8c70*/  IMAD.IADD R13, R12, 0x1, R13 ;  /* 0x000000010c0d7824 */ /* 0x000fe200078e020d */
[----:B------:R-:W-:Y:S01]  /*8c80*/  IADD3 R2, P5, R2, UR20, RZ ;  /* 0x0000001402027c10 */ /* 0x000fe2000ffbe0ff */
[----:B------:R-:W-:Y:S01]  /*8c90*/  ULDC.64 UR4, c[0x0][0x650] ;  /* 0x0001940000047ab9 */ /* 0x000fe20000000a00 */
[----:B------:R-:W-:Y:S01]  /*8ca0*/  BSSY B1, `(.L_x_177) ;  /* 0x000006a000017945 */ /* 0x000fe20003800000 */
[----:B------:R-:W-:Y:S01]  /*8cb0*/  IMAD.MOV.U32 R11, RZ, RZ, -0x1 ;  /* 0xffffffffff0b7424 */ /* 0x000fe200078e00ff */
[----:B------:R-:W-:Y:S01]  /*8cc0*/  ISETP.GT.U32.AND P1, PT, R13, 0x4, PT ;  /* 0x000000040d00780c */ /* 0x000fe20003f24070 */
[----:B------:R-:W-:Y:S01]  /*8cd0*/  IMAD.MOV.U32 R14, RZ, RZ, -0x1 ;  /* 0xffffffffff0e7424 */ /* 0x000fe200078e00ff */
[----:B------:R-:W-:Y:S02]  /*8ce0*/  IADD3.X R3, R3, UR13, RZ, P5, !PT ;  /* 0x0000000d03037c10 */ /* 0x000fe4000affe4ff */
[----:B------:R-:W-:-:S02]  /*8cf0*/  ISETP.LT.U32.AND P1, PT, R12, 0x5, P1 ;  /* 0x000000050c00780c */ /* 0x000fc40000f21070 */
[----:B------:R-:W-:Y:S01]  /*8d00*/  PRMT R15, RZ, 0x7610, R15 ;  /* 0x00007610ff0f7816 */ /* 0x000fe2000000000f */
[----:B------:R-:W0:Y:S01]  /*8d10*/  @P4 S2R R7, SR_CgaCtaId ;  /* 0x0000000000074919 */ /* 0x000e220000008800 */
[----:B------:R-:W-:-:S04]  /*8d20*/  @P4 MOV R6, 0x400 ;  /* 0x0000040000064802 */ /* 0x000fc80000000f00 */
[----:B0-----:R-:W-:Y:S01]  /*8d30*/  @P4 LEA R8, R7, R6, 0x18 ;  /* 0x0000000607084211 */ /* 0x001fe200078ec0ff */
[----:B------:R-:W-:Y:S01]  /*8d40*/  IMAD.WIDE.U32 R6, R13, -0x33333333, RZ ;  /* 0xcccccccd0d067825 */ /* 0x000fe200078e00ff */
[----:B------:R-:W-:Y:S02]  /*8d50*/  SEL R6, RZ, 0x1, !P1 ;  /* 0x00000001ff067807 */ /* 0x000fe40004800000 */
[----:B------:R-:W-:Y:S01]  /*8d60*/  ISETP.GE.U32.AND P1, PT, R2, UR4, PT ;  /* 0x0000000402007c0c */ /* 0x000fe2000bf26070 */
[----:B------:R0:W-:Y:S01]  /*8d70*/  @P4 SYNCS.ARRIVE.TRANS64.A1T0 RZ, [R8+URZ+0x68], RZ ;  /* 0x000068ff08ff49a7 */ /* 0x0001e2000810003f */
[----:B------:R-:W-:Y:S02]  /*8d80*/  ISETP.GE.U32.AND P4, PT, R12, 0x5, PT ;  /* 0x000000050c00780c */ /* 0x000fe40003f86070 */
[----:B------:R-:W-:Y:S02]  /*8d90*/  ISETP.GE.U32.AND.EX P1, PT, R3, UR5, PT, P1 ;  /* 0x0000000503007c0c */ /* 0x000fe4000bf26110 */
[----:B------:R-:W-:Y:S01]  /*8da0*/  LOP3.LUT R5, R5, R6, RZ, 0x3c, !PT ;  /* 0x0000000605057212 */ /* 0x000fe200078e3cff */
[----:B------:R-:W-:Y:S01]  /*8db0*/  IMAD.MOV.U32 R6, RZ, RZ, -0x1 ;  /* 0xffffffffff067424 */ /* 0x000fe200078e00ff */
[----:B0-----:R-:W-:-:S02]  /*8dc0*/  SHF.R.U32.HI R8, RZ, 0x2, R7 ;  /* 0x00000002ff087819 */ /* 0x001fc40000011607 */
[----:B------:R-:W-:-:S03]  /*8dd0*/  PRMT R7, RZ, 0x7610, R7 ;  /* 0x00007610ff077816 */ /* 0x000fc60000000007 */
[----:B------:R-:W-:Y:S02]  /*8de0*/  IMAD R13, R8, -0x5, R13 ;  /* 0xfffffffb080d7824 */ /* 0x000fe400078e020d */
[----:B------:R-:W-:Y:S02]  /*8df0*/  @P4 LOP3.LUT R5, R5, 0x1, R8, 0x78, !PT ;  /* 0x0000000105054812 */ /* 0x000fe400078e7808 */
[----:B------:R-:W-:Y:S05]  /*8e00*/  @P1 BRA `(.L_x_178) ;  /* 0x00000004004c1947 */ /* 0x000fea0003800000 */
[----:B------:R-:W-:Y:S01]  /*8e10*/  ULDC.64 UR4, c[0x0][0x628] ;  /* 0x00018a0000047ab9 */ /* 0x000fe20000000a00 */
[----:B------:R-:W0:Y:S01]  /*8e20*/  S2R R17, SR_CTAID.X ;  /* 0x0000000000117919 */ /* 0x000e220000002500 */
[----:B------:R-:W-:Y:S01]  /*8e30*/  ISETP.NE.U32.AND P1, PT, RZ, UR4, PT ;  /* 0x00000004ff007c0c */ /* 0x000fe2000bf25070 */
[----:B------:R-:W-:Y:S01]  /*8e40*/  ULDC UR7, c[0x0][0x630] ;  /* 0x00018c0000077ab9 */ /* 0x000fe20000000800 */
[----:B------:R-:W-:Y:S01]  /*8e50*/  IMAD.MOV.U32 R6, RZ, RZ, R2 ;  /* 0x000000ffff067224 */ /* 0x000fe200078e0002 */
[----:B------:R-:W1:Y:S01]  /*8e60*/  S2R R14, SR_CTAID.Y ;  /* 0x00000000000e7919 */ /* 0x000e620000002600 */
[----:B------:R-:W-:Y:S01]  /*8e70*/  ISETP.NE.AND.EX P1, PT, RZ, UR5, PT, P1 ;  /* 0x00000005ff007c0c */ /* 0x000fe2000bf25310 */
[----:B------:R-:W-:-:S12]  /*8e80*/  IMAD.MOV.U32 R7, RZ, RZ, R3 ;  /* 0x000000ffff077224 */ /* 0x000fd800078e0003 */
[----:B------:R-:W-:Y:S05]  /*8e90*/  @!P1 BRA `(.L_x_179) ;  /* 0x0000000000289947 */ /* 0x000fea0003800000 */
[----:B------:R-:W-:Y:S02]  /*8ea0*/  ULDC UR6, c[0x0][0x634] ;  /* 0x00018d0000067ab9 */ /* 0x000fe40000000800 */
[----:B------:R-:W-:-:S05]  /*8eb0*/  IADD3 R11, P1, R2, UR6, RZ ;  /* 0x00000006020b7c10 */ /* 0x000fca000ff3e0ff */
[----:B------:R-:W-:-:S04]  /*8ec0*/  IMAD.X R19, RZ, RZ, R3, P1 ;  /* 0x000000ffff137224 */ /* 0x000fc800008e0603 */
[----:B------:R-:W-:-:S04]  /*8ed0*/  IMAD.WIDE.U32 R8, R19, UR4, RZ ;  /* 0x0000000413087c25 */ /* 0x000fc8000f8e00ff */
[----:B------:R-:W-:-:S04]  /*8ee0*/  IMAD.WIDE.U32 R8, P1, R11, UR5, R8 ;  /* 0x000000050b087c25 */ /* 0x000fc8000f820008 */
[----:B------:R-:W-:-:S04]  /*8ef0*/  IMAD.WIDE.U32 R10, R11, UR4, RZ ;  /* 0x000000040b0a7c25 */ /* 0x000fc8000f8e00ff */
[----:B------:R-:W-:Y:S01]  /*8f00*/  IMAD.X R7, RZ, RZ, RZ, P1 ;  /* 0x000000ffff077224 */ /* 0x000fe200008e06ff */
[----:B------:R-:W-:Y:S01]  /*8f10*/  IADD3 RZ, P1, R11, R8, RZ ;  /* 0x000000080bff7210 */ /* 0x000fe20007f3e0ff */
[----:B------:R-:W-:-:S04]  /*8f20*/  IMAD.MOV.U32 R6, RZ, RZ, R9 ;  /* 0x000000ffff067224 */ /* 0x000fc800078e0009 */
[----:B------:R-:W-:-:S08]  /*8f30*/  IMAD.WIDE.U32.X R6, R19, UR5, R6, P1 ;  /* 0x0000000513067c25 */ /* 0x000fd000088e0406 */
.L_x_179:
[--C-:B------:R-:W-:Y:S01]  /*8f40*/  SHF.R.U64 R10, R6, UR7, R7.reuse ;  /* 0x00000007060a7c19 */ /* 0x100fe20008001207 */
[----:B------:R-:W-:Y:S01]  /*8f50*/  ULDC.64 UR4, c[0x0][0x620] ;  /* 0x0001880000047ab9 */ /* 0x000fe20000000a00 */
[----:B------:R-:W-:Y:S01]  /*8f60*/  SHF.R.U32.HI R6, RZ, UR7, R7 ;  /* 0x00000007ff067c19 */ /* 0x000fe20008011607 */
[----:B------:R-:W2:Y:S01]  /*8f70*/  LDC R22, c[0x0][0x144] ;  /* 0x00005100ff167b82 */ /* 0x000ea20000000800 */
[----:B------:R-:W-:Y:S01]  /*8f80*/  IADD3 R9, P1, RZ, -R10, RZ ;  /* 0x8000000aff097210 */ /* 0x000fe20007f3e0ff */
[----:B------:R-:W-:Y:S01]  /*8f90*/  ULDC.64 UR8, c[0x0][0x640] ;  /* 0x0001900000087ab9 */ /* 0x000fe20000000a00 */
[----:B0-----:R-:W-:Y:S01]  /*8fa0*/  I2FP.F32.U32 R11, R17 ;  /* 0x00000011000b7245 */ /* 0x001fe20000201000 */
[----:B------:R-:W-:Y:S02]  /*8fb0*/  ULDC UR6, c[0x0][0x608] ;  /* 0x0001820000067ab9 */ /* 0x000fe40000000800 */
[----:B------:R-:W-:Y:S01]  /*8fc0*/  IMAD.X R6, RZ, RZ, ~R6, P1 ;  /* 0x000000ffff067224 */ /* 0x000fe200008e0e06 */
[----:B------:R-:W-:Y:S01]  /*8fd0*/  ISETP.NE.U32.AND P1, PT, RZ, UR8, PT ;  /* 0x00000008ff007c0c */ /* 0x000fe2000bf25070 */
[----:B------:R-:W0:Y:S02]  /*8fe0*/  LDC R19, c[0x0][0x148] ;  /* 0x00005200ff137b82 */ /* 0x000e240000000800 */
[----:B------:R-:W-:Y:S01]  /*8ff0*/  IMAD R8, R6, UR4, RZ ;  /* 0x0000000406087c24 */ /* 0x000fe2000f8e02ff */
[----:B------:R-:W-:Y:S01]  /*9000*/  ISETP.NE.AND.EX P1, PT, RZ, UR9, PT, P1 ;  /* 0x00000009ff007c0c */ /* 0x000fe2000bf25310 */
[----:B------:R-:W-:Y:S01]  /*9010*/  IMAD.WIDE.U32 R6, R9, UR4, R2 ;  /* 0x0000000409067c25 */ /* 0x000fe2000f8e0002 */
[----:B------:R-:W-:-:S03]  /*9020*/  ULDC UR4, c[0x0][0x150] ;  /* 0x0000540000047ab9 */ /* 0x000fc60000000800 */
[----:B------:R-:W-:Y:S02]  /*9030*/  IMAD R9, R9, UR5, R8 ;  /* 0x0000000509097c24 */ /* 0x000fe4000f8e0208 */
[----:B------:R-:W-:Y:S01]  /*9040*/  FMUL R8, R11, UR4 ;  /* 0x000000040b087c20 */ /* 0x000fe20008400000 */
[----:B------:R-:W-:Y:S01]  /*9050*/  ULDC UR4, c[0x0][0x618] ;  /* 0x0001860000047ab9 */ /* 0x000fe20000000800 */
[----:B------:R-:W-:Y:S01]  /*9060*/  ULDC UR5, c[0x0][0x154] ;  /* 0x0000550000057ab9 */ /* 0x000fe20000000800 */
[----:B------:R-:W-:-:S03]  /*9070*/  IMAD.IADD R7, R7, 0x1, R9 ;  /* 0x0000000107077824 */ /* 0x000fc600078e0209 */
[----:B------:R-:W3:Y:S02]  /*9080*/  F2I.U32.TRUNC.NTZ R8, R8 ;  /* 0x0000000800087305 */ /* 0x000ee4000020f000 */
[----:B------:R-:W-:Y:S02]  /*9090*/  SHF.R.U64 R11, R6, UR4, R7 ;  /* 0x00000004060b7c19 */ /* 0x000fe40008001207 */
[----:B-1----:R-:W-:-:S05]  /*90a0*/  I2FP.F32.U32 R6, R14 ;  /* 0x0000000e00067245 */ /* 0x002fca0000201000 */
[----:B------:R-:W-:Y:S01]  /*90b0*/  FMUL R21, R6, UR5 ;  /* 0x0000000506157c20 */ /* 0x000fe20008400000 */
[----:B------:R-:W-:Y:S01]  /*90c0*/  SHF.R.U32.HI R6, RZ, UR4, R7 ;  /* 0x00000004ff067c19 */ /* 0x000fe20008011607 */
[----:B------:R-:W-:-:S03]  /*90d0*/  ULDC UR4, c[0x0][0x658] ;  /* 0x0001960000047ab9 */ /* 0x000fc60000000800 */
[--C-:B------:R-:W-:Y:S01]  /*90e0*/  SHF.R.U64 R20, R11, UR6, R6.reuse ;  /* 0x000000060b147c19 */ /* 0x100fe20008001206 */
[----:B------:R-:W1:Y:S01]  /*90f0*/  F2I.U32.TRUNC.NTZ R21, R21 ;  /* 0x0000001500157305 */ /* 0x000e62000020f000 */
[----:B------:R-:W-:Y:S01]  /*9100*/  SHF.R.U32.HI R7, RZ, UR6, R6 ;  /* 0x00000006ff077c19 */ /* 0x000fe20008011606 */
[----:B---3--:R-:W-:-:S03]  /*9110*/  IMAD.MOV R8, RZ, RZ, -R8 ;  /* 0x000000ffff087224 */ /* 0x008fc600078e0a08 */
[----:B------:R-:W-:Y:S01]  /*9120*/  SHF.R.U64 R18, R20, UR4, R7 ;  /* 0x0000000414127c19 */ /* 0x000fe20008001207 */
[----:B--2---:R-:W-:Y:S01]  /*9130*/  IMAD R17, R22, R8, R17 ;  /* 0x0000000816117224 */ /* 0x004fe200078e0211 */
[----:B------:R-:W-:-:S03]  /*9140*/  SHF.R.U32.HI R23, RZ, UR4, R7 ;  /* 0x00000004ff177c19 */ /* 0x000fc60008011607 */
[----:B------:R-:W-:Y:S02]  /*9150*/  IMAD.MOV.U32 R6, RZ, RZ, R18 ;  /* 0x000000ffff067224 */ /* 0x000fe400078e0012 */
[----:B------:R-:W-:Y:S01]  /*9160*/  IMAD.MOV.U32 R7, RZ, RZ, R23 ;  /* 0x000000ffff077224 */ /* 0x000fe200078e0017 */
[----:B-1----:R-:W-:Y:S06]  /*9170*/  @!P1 BRA `(.L_x_180) ;  /* 0x0000000000289947 */ /* 0x002fec0003800000 */
[----:B------:R-:W-:Y:S02]  /*9180*/  ULDC UR4, c[0x0][0x64c] ;  /* 0x0001930000047ab9 */ /* 0x000fe40000000800 */
[----:B------:R-:W-:-:S05]  /*9190*/  IADD3 R7, P1, R18, UR4, RZ ;  /* 0x0000000412077c10 */ /* 0x000fca000ff3e0ff */
[----:B------:R-:W-:-:S04]  /*91a0*/  IMAD.X R23, RZ, RZ, R23, P1 ;  /* 0x000000ffff177224 */ /* 0x000fc800008e0617 */
[----:B------:R-:W-:-:S04]  /*91b0*/  IMAD.WIDE.U32 R8, R23, UR8, RZ ;  /* 0x0000000817087c25 */ /* 0x000fc8000f8e00ff */
[----:B------:R-:W-:-:S04]  /*91c0*/  IMAD.WIDE.U32 R8, P1, R7, UR9, R8 ;  /* 0x0000000907087c25 */ /* 0x000fc8000f820008 */
[----:B------:R-:W-:-:S04]  /*91d0*/  IMAD.WIDE.U32 R6, R7, UR8, RZ ;  /* 0x0000000807067c25 */ /* 0x000fc8000f8e00ff */
[----:B------:R-:W-:Y:S01]  /*91e0*/  IMAD.MOV.U32 R6, RZ, RZ, R9 ;  /* 0x000000ffff067224 */ /* 0x000fe200078e0009 */
[----:B------:R-:W-:Y:S01]  /*91f0*/  IADD3 RZ, P4, R7, R8, RZ ;  /* 0x0000000807ff7210 */ /* 0x000fe20007f9e0ff */
[----:B------:R-:W-:-:S04]  /*9200*/  IMAD.X R7, RZ, RZ, RZ, P1 ;  /* 0x000000ffff077224 */ /* 0x000fc800008e06ff */
[----:B------:R-:W-:-:S08]  /*9210*/  IMAD.WIDE.U32.X R6, R23, UR9, R6, P4 ;  /* 0x0000000917067c25 */ /* 0x000fd0000a0e0406 */
.L_x_180:
[----:B------:R-:W-:Y:S01]  /*9220*/  ULDC UR4, c[0x0][0x648] ;  /* 0x0001920000047ab9 */ /* 0x000fe20000000800 */
[----:B------:R-:W-:Y:S01]  /*9230*/  LOP3.LUT R20, R20, UR17, RZ, 0xc0, !PT ;  /* 0x0000001114147c12 */ /* 0x000fe2000f8ec0ff */
[----:B------:R-:W-:Y:S01]  /*9240*/  IMAD.MOV R21, RZ, RZ, -R21 ;  /* 0x000000ffff157224 */ /* 0x000fe200078e0a15 */
[----:B------:R-:W-:Y:S01]  /*9250*/  SHF.R.U64 R7, R6, UR4, R7 ;  /* 0x0000000406077c19 */ /* 0x000fe20008001207 */
[----:B------:R-:W-:Y:S01]  /*9260*/  ULDC UR4, c[0x0][0x638] ;  /* 0x00018e0000047ab9 */ /* 0x000fe20000000800 */
[----:B------:R-:W-:Y:S01]  /*9270*/  LOP3.LUT R11, R11, UR16, RZ, 0xc0, !PT ;  /* 0x000000100b0b7c12 */ /* 0x000fe2000f8ec0ff */
[----:B0-----:R-:W-:Y:S01]  /*9280*/  @P3 IMAD R17, R19, R21, R14 ;  /* 0x0000001513113224 */ /* 0x001fe200078e020e */
[----:B------:R-:W-:Y:S01]  /*9290*/  ULDC UR5, c[0x0][0x610] ;  /* 0x0001840000057ab9 */ /* 0x000fe20000000800 */
[----:B------:R-:W-:Y:S02]  /*92a0*/  IMAD.MOV R9, RZ, RZ, -R7 ;  /* 0x000000ffff097224 */ /* 0x000fe400078e0a07 */
[----:B------:R-:W-:-:S02]  /*92b0*/  IMAD R20, R7, UR18, R20 ;  /* 0x0000001207147c24 */ /* 0x000fc4000f8e0214 */
[----:B------:R-:W-:Y:S01]  /*92c0*/  IMAD R18, R9, UR4, R18 ;  /* 0x0000000409127c24 */ /* 0x000fe2000f8e0212 */
[----:B------:R-:W-:Y:S01]  /*92d0*/  ULDC UR4, c[0x0][0x600] ;  /* 0x0001800000047ab9 */ /* 0x000fe20000000800 */
[----:B------:R-:W-:Y:S02]  /*92e0*/  IMAD R17, R20, UR5, R17 ;  /* 0x0000000514117c24 */ /* 0x000fe4000f8e0211 */
[----:B------:R-:W-:Y:S02]  /*92f0*/  IMAD R18, R18, UR4, R11 ;  /* 0x0000000412127c24 */ /* 0x000fe4000f8e020b */
[----:B------:R-:W-:Y:S02]  /*9300*/  IMAD.MOV.U32 R7, RZ, RZ, 0x1 ;  /* 0x00000001ff077424 */ /* 0x000fe400078e00ff */
[----:B------:R-:W-:Y:S01]  /*9310*/  IMAD.MOV.U32 R6, RZ, RZ, R10 ;  /* 0x000000ffff067224 */ /* 0x000fe200078e000a */
[----:B------:R-:W-:Y:S02]  /*9320*/  SEL R14, R18, R17, !P3 ;  /* 0x00000011120e7207 */ /* 0x000fe40005800000 */
[----:B------:R-:W-:-:S07]  /*9330*/  SEL R11, R17, R18, !P3 ;  /* 0x00000012110b7207 */ /* 0x000fce0005800000 */
.L_x_178:
[----:B------:R-:W-:Y:S05]  /*9340*/  BSYNC B1 ;  /* 0x0000000000017941 */ /* 0x000fea0003800000 */
.L_x_177:
[----:B------:R-:W-:-:S13]  /*9350*/  LOP3.LUT P1, RZ, R7, 0xff, RZ, 0xc0, !PT ;  /* 0x000000ff07ff7812 */ /* 0x000fda000782c0ff */
[----:B------:R-:W-:Y:S05]  /*9360*/  @P1 BRA `(.L_x_181) ;  /* 0xfffffff4004c1947 */ /* 0x000fea000383ffff */
[----:B------:R-:W-:Y:S05]  /*9370*/  BSYNC B0 ;  /* 0x0000000000007941 */ /* 0x000fea0003800000 */
.L_x_169:
[----:B------:R-:W-:-:S03]  /*9380*/  UMOV UR4, 0xffffffff ;  /* 0xffffffff00047882 */ /* 0x000fc60000000000 */
[----:B------:R-:W-:Y:S05]  /*9390*/  BRA.DIV UR4, `(.L_x_182) ;  /* 0x0000000604407947 */ /* 0x000fea000b800000 */
[----:B------:R-:W-:-:S13]  /*93a0*/  ELECT P0, URZ, PT ;  /* 0x00000000003f782f */ /* 0x000fda0003800000 */
.L_x_197:
[----:B------:R-:W-:Y:S04]  /*93b0*/  BSSY B0, `(.L_x_183) ;  /* 0x0000034000007945 */ /* 0x000fe80003800000 */
[----:B------:R-:W-:Y:S05]  /*93c0*/  @!P0 BRA `(.L_x_184) ;  /* 0x0000000000c88947 */ /* 0x000fea0003800000 */
[----:B------:R-:W-:-:S04]  /*93d0*/  LOP3.LUT R4, R4, 0x2, RZ, 0xfc, !PT ;  /* 0x0000000204047812 */ /* 0x000fc800078efcff */
[----:B------:R-:W-:-:S13]  /*93e0*/  ISETP.NE.AND P0, PT, R4, 0x3, PT ;  /* 0x000000030400780c */ /* 0x000fda0003f05270 */
[----:B------:R-:W-:Y:S05]  /*93f0*/  @!P0 BRA `(.L_x_185) ;  /* 0x0000000000048947 */ /* 0x000fea0003800000 */
[----:B------:R-:W-:Y:S01]  /*9400*/  BPT.TRAP 0x1 ;  /* 0x000000040000795c */ /* 0x000fe20000300000 */
.L_x_185:
[----:B------:R-:W0:Y:S01]  /*9410*/  S2R R3, SR_CgaCtaId ;  /* 0x0000000000037919 */ /* 0x000e220000008800 */
[----:B------:R-:W-:-:S04]  /*9420*/  MOV R0, 0x400 ;  /* 0x0000040000007802 */ /* 0x000fc80000000f00 */
[----:B0-----:R-:W-:Y:S02]  /*9430*/  LEA R0, R3, R0, 0x18 ;  /* 0x0000000003007211 */ /* 0x001fe400078ec0ff */
[----:B------:R-:W-:-:S03]  /*9440*/  SHF.L.U32 R3, R5, 0x1f, RZ ;  /* 0x0000001f05037819 */ /* 0x000fc600000006ff */
[----:B------:R-:W-:-:S04]  /*9450*/  VIADD R0, R0, 0x28 ;  /* 0x0000002800007836 */ /* 0x000fc80000000000 */
[C---:B------:R-:W-:Y:S02]  /*9460*/  IMAD R6, R13.reuse, 0x8, R0 ;  /* 0x000000080d067824 */ /* 0x040fe400078e0200 */
[----:B------:R-:W-:Y:S02]  /*9470*/  VIADD R13, R13, 0x1 ;  /* 0x000000010d0d7836 */ /* 0x000fe40000000000 */
[----:B------:R-:W0:Y:S03]  /*9480*/  SYNCS.PHASECHK.TRANS64.TRYWAIT P0, [R6+URZ], R3 ;  /* 0x00000003060075a7 */ /* 0x000e26000800017f */
[----:B------:R-:W-:-:S04]  /*9490*/  ISETP.NE.AND P1, PT, R13, 0x5, PT ;  /* 0x000000050d00780c */ /* 0x000fc80003f25270 */
[----:B------:R-:W-:Y:S02]  /*94a0*/  SEL R2, RZ, 0x1, P1 ;  /* 0x00000001ff027807 */ /* 0x000fe40000800000 */
[----:B------:R-:W-:Y:S02]  /*94b0*/  SEL R13, R13, RZ, P1 ;  /* 0x000000ff0d0d7207 */ /* 0x000fe40000800000 */
[----:B------:R-:W-:-:S03]  /*94c0*/  LOP3.LUT R8, R5, R2, RZ, 0x3c, !PT ;  /* 0x0000000205087212 */ /* 0x000fc600078e3cff */
[----:B------:R-:W-:Y:S01]  /*94d0*/  IMAD R7, R13, 0x8, R0 ;  /* 0x000000080d077824 */ /* 0x000fe200078e0200 */
[----:B------:R-:W-:Y:S01]  /*94e0*/  SHF.L.U32 R4, R8, 0x1f, RZ ;  /* 0x0000001f08047819 */ /* 0x000fe200000006ff */
[----:B0-----:R-:W-:Y:S06]  /*94f0*/  @!P0 BRA `(.L_x_186) ;  /* 0x00000004000c8947 */ /* 0x001fec0003800000 */
.L_x_198:
[----:B------:R-:W1:Y:S01]  /*9500*/  SYNCS.PHASECHK.TRANS64.TRYWAIT P0, [R7+URZ], R4 ;  /* 0x00000004070075a7 */ /* 0x000e62000800017f */
[----:B------:R-:W-:-:S05]  /*9510*/  VIADD R2, R13, 0x1 ;  /* 0x000000010d027836 */ /* 0x000fca0000000000 */
[----:B------:R-:W-:-:S04]  /*9520*/  ISETP.NE.AND P1, PT, R2, 0x5, PT ;  /* 0x000000050200780c */ /* 0x000fc80003f25270 */
[----:B0-----:R-:W-:Y:S02]  /*9530*/  SEL R3, RZ, 0x1, P1 ;  /* 0x00000001ff037807 */ /* 0x001fe40000800000 */
[----:B------:R-:W-:Y:S02]  /*9540*/  SEL R9, R2, RZ, P1 ;  /* 0x000000ff02097207 */ /* 0x000fe40000800000 */
[----:B------:R-:W-:-:S03]  /*9550*/  LOP3.LUT R8, R8, R3, RZ, 0x3c, !PT ;  /* 0x0000000308087212 */ /* 0x000fc600078e3cff */
[----:B------:R-:W-:Y:S01]  /*9560*/  IMAD R10, R9, 0x8, R0 ;  /* 0x00000008090a7824 */ /* 0x000fe200078e0200 */
[----:B------:R-:W-:Y:S01]  /*9570*/  SHF.L.U32 R5, R8, 0x1f, RZ ;  /* 0x0000001f08057819 */ /* 0x000fe200000006ff */
[----:B-1----:R-:W-:Y:S06]  /*9580*/  @!P0 BRA `(.L_x_187) ;  /* 0x0000000000fc8947 */ /* 0x002fec0003800000 */
.L_x_199:
[----:B------:R-:W1:Y:S01]  /*9590*/  SYNCS.PHASECHK.TRANS64.TRYWAIT P0, [R10+URZ], R5 ;  /* 0x000000050a0075a7 */ /* 0x000e62000800017f */
[----:B------:R-:W-:-:S05]  /*95a0*/  VIADD R2, R9, 0x1 ;  /* 0x0000000109027836 */ /* 0x000fca0000000000 */
[----:B------:R-:W-:-:S04]  /*95b0*/  ISETP.NE.AND P1, PT, R2, 0x5, PT ;  /* 0x000000050200780c */ /* 0x000fc80003f25270 */
[----:B------:R-:W-:Y:S02]  /*95c0*/  SEL R3, RZ, 0x1, P1 ;  /* 0x00000001ff037807 */ /* 0x000fe40000800000 */
[----:B0-----:R-:W-:Y:S02]  /*95d0*/  SEL R7, R2, RZ, P1 ;  /* 0x000000ff02077207 */ /* 0x001fe40000800000 */
[----:B------:R-:W-:-:S03]  /*95e0*/  LOP3.LUT R9, R8, R3, RZ, 0x3c, !PT ;  /* 0x0000000308097212 */ /* 0x000fc600078e3cff */
[----:B------:R-:W-:Y:S01]  /*95f0*/  IMAD R11, R7, 0x8, R0 ;  /* 0x00000008070b7824 */ /* 0x000fe200078e0200 */
[----:B------:R-:W-:Y:S01]  /*9600*/  SHF.L.U32 R6, R9, 0x1f, RZ ;  /* 0x0000001f09067819 */ /* 0x000fe200000006ff */
[----:B-1----:R-:W-:Y:S06]  /*9610*/  @!P0 BRA `(.L_x_188) ;  /* 0x0000000000ec8947 */ /* 0x002fec0003800000 */
.L_x_200:
[----:B------:R-:W1:Y:S01]  /*9620*/  SYNCS.PHASECHK.TRANS64.TRYWAIT P0, [R11+URZ], R6 ;  /* 0x000000060b0075a7 */ /* 0x000e62000800017f */
[----:B------:R-:W-:-:S05]  /*9630*/  VIADD R2, R7, 0x1 ;  /* 0x0000000107027836 */ /* 0x000fca0000000000 */
[----:B------:R-:W-:-:S04]  /*9640*/  ISETP.NE.AND P1, PT, R2, 0x5, PT ;  /* 0x000000050200780c */ /* 0x000fc80003f25270 */
[----:B------:R-:W-:Y:S02]  /*9650*/  SEL R4, RZ, 0x1, P1 ;  /* 0x00000001ff047807 */ /* 0x000fe40000800000 */
[----:B------:R-:W-:Y:S02]  /*9660*/  SEL R3, R2, RZ, P1 ;  /* 0x000000ff02037207 */ /* 0x000fe40000800000 */
[----:B------:R-:W-:Y:S01]  /*9670*/  LOP3.LUT R4, R9, R4, RZ, 0x3c, !PT ;  /* 0x0000000409047212 */ /* 0x000fe200078e3cff */
[----:B-1----:R-:W-:Y:S06]  /*9680*/  @!P0 BRA `(.L_x_189) ;  /* 0x0000000000e48947 */ /* 0x002fec0003800000 */
.L_x_201:
[----:B------:R-:W-:Y:S01]  /*9690*/  IMAD R3, R3, 0x8, R0 ;  /* 0x0000000803037824 */ /* 0x000fe200078e0200 */
[----:B------:R-:W-:-:S07]  /*96a0*/  SHF.L.U32 R0, R4, 0x1f, RZ ;  /* 0x0000001f04007819 */ /* 0x000fce00000006ff */
.L_x_190:
[----:B--2---:R2:W3:Y:S02]  /*96b0*/  SYNCS.PHASECHK.TRANS64.TRYWAIT P0, [R3+URZ], R0 ;  /* 0x00000000030075a7 */ /* 0x0044e4000800017f */
[----:B---3--:R-:W-:Y:S05]  /*96c0*/  @!P0 NANOSLEEP.SYNCS 0x989680 ;  /* 0x009896800000895d */ /* 0x008fea0003900000 */
[----:B------:R-:W3:Y:S02]  /*96d0*/  @!P0 SYNCS.PHASECHK.TRANS64 P0, [R3+URZ], R0 ;  /* 0x00000000030085a7 */ /* 0x000ee4000800007f */
[----:B---3--:R-:W-:Y:S05]  /*96e0*/  @!P0 BRA `(.L_x_190) ;  /* 0xfffffffc00f08947 */ /* 0x008fea000383ffff */
.L_x_184:
[----:B------:R-:W-:Y:S05]  /*96f0*/  BSYNC B0 ;  /* 0x0000000000007941 */ /* 0x000fea0003800000 */
.L_x_183:
[----:B------:R-:W-:Y:S05]  /*9700*/  EXIT ;  /* 0x000000000000794d */ /* 0x000fea0003800000 */
.L_x_17:
[----:B-1----:R-:W-:-:S04]  /*9710*/  IMAD.U32 R11, RZ, RZ, UR6 ;  /* 0x00000006ff0b7e24 */ /* 0x002fc8000f8e00ff */
[----:B------:R1:W4:Y:S03]  /*9720*/  SYNCS.PHASECHK.TRANS64.TRYWAIT P0, [R11+URZ], R10 ;  /* 0x0000000a0b0075a7 */ /* 0x000326000800017f */
[----:B----4-:R-:W-:Y:S05]  /*9730*/  @!P0 NANOSLEEP.SYNCS 0x989680 ;  /* 0x009896800000895d */ /* 0x010fea0003900000 */
[----:B------:R-:W4:Y:S02]  /*9740*/  @!P0 SYNCS.PHASECHK.TRANS64 P0, [R11+URZ], R10 ;  /* 0x0000000a0b0085a7 */ /* 0x000f24000800007f */
[----:B----4-:R-:W-:Y:S05]  /*9750*/  @!P0 BRA `(.L_x_17) ;  /* 0xfffffffc00ec8947 */ /* 0x010fea000383ffff */
[----:B------:R-:W-:Y:S05]  /*9760*/  BRA `(.L_x_16) ;  /* 0xffffff7c00807947 */ /* 0x000fea000383ffff */
.L_x_23:
[----:B-1----:R-:W-:-:S04]  /*9770*/  IMAD.U32 R12, RZ, RZ, UR14 ;  /* 0x0000000eff0c7e24 */ /* 0x002fc8000f8e00ff */
[----:B------:R1:W4:Y:S03]  /*9780*/  SYNCS.PHASECHK.TRANS64.TRYWAIT P0, [R12+URZ], R11 ;  /* 0x0000000b0c0075a7 */ /* 0x000326000800017f */
[----:B----4-:R-:W-:Y:S05]  /*9790*/  @!P0 NANOSLEEP.SYNCS 0x989680 ;  /* 0x009896800000895d */ /* 0x010fea0003900000 */
[----:B------:R-:W4:Y:S02]  /*97a0*/  @!P0 SYNCS.PHASECHK.TRANS64 P0, [R12+URZ], R11 ;  /* 0x0000000b0c0085a7 */ /* 0x000f24000800007f */
[----:B----4-:R-:W-:Y:S05]  /*97b0*/  @!P0 BRA `(.L_x_23) ;  /* 0xfffffffc00ec8947 */ /* 0x010fea000383ffff */
[----:B------:R-:W-:Y:S05]  /*97c0*/  BRA `(.L_x_22) ;  /* 0xffffff8800347947 */ /* 0x000fea000383ffff */
.L_x_170:
[----:B------:R-:W-:Y:S01]  /*97d0*/  BSSY B1, `(.L_x_191) ;  /* 0x0000006000017945 */ /* 0x000fe20003800000 */
[----:B------:R-:W-:-:S07]  /*97e0*/  IMAD.MOV.U32 R7, RZ, RZ, -0x1 ;  /* 0xffffffffff077424 */ /* 0x000fce00078e00ff */
[----:B------:R-:W-:Y:S05]  /*97f0*/  WARPSYNC.COLLECTIVE R7, `(.L_x_192) ;  /* 0x00000000070c7348 */ /* 0x000fea0003c00000 */
[----:B------:R-:W-:Y:S02]  /*9800*/  ELECT P1, UR62, PT ;  /* 0x00000000003e782f */ /* 0x000fe40003820000 */
[----:B------:R-:W-:Y:S01]  /*9810*/  MOV R7, UR62 ;  /* 0x0000003e00077c02 */ /* 0x000fe20008000f00 */
[----:B------:R-:W-:Y:S10]  /*9820*/  ENDCOLLECTIVE ;  /* 0x000000000000791b */ /* 0x000ff40003800000 */
.L_x_192:
[----:B------:R-:W-:Y:S05]  /*9830*/  BSYNC B1 ;  /* 0x0000000000017941 */ /* 0x000fea0003800000 */
.L_x_191:
[----:B------:R-:W-:Y:S05]  /*9840*/  BRA `(.L_x_193) ;  /* 0xfffffff000207947 */ /* 0x000fea000383ffff */
.L_x_173:
[----:B-1----:R1:W2:Y:S02]  /*9850*/  SYNCS.PHASECHK.TRANS64.TRYWAIT P1, [R19+URZ+0x28], R10 ;  /* 0x0000280a130075a7 */ /* 0x0022a4000802017f */
[----:B--2---:R-:W-:Y:S05]  /*9860*/  @!P1 NANOSLEEP.SYNCS 0x989680 ;  /* 0x009896800000995d */ /* 0x004fea0003900000 */
[----:B------:R-:W2:Y:S02]  /*9870*/  @!P1 SYNCS.PHASECHK.TRANS64 P1, [R19+URZ+0x28], R10 ;  /* 0x0000280a130095a7 */ /* 0x000ea4000802007f */
[----:B--2---:R-:W-:Y:S05]  /*9880*/  @!P1 BRA `(.L_x_173) ;  /* 0xfffffffc00f09947 */ /* 0x004fea000383ffff */
[----:B------:R-:W-:Y:S05]  /*9890*/  BRA `(.L_x_194) ;  /* 0xfffffff000547947 */ /* 0x000fea000383ffff */
.L_x_182:
[----:B------:R-:W-:Y:S01]  /*98a0*/  BSSY B0, `(.L_x_195) ;  /* 0x0000006000007945 */ /* 0x000fe20003800000 */
[----:B------:R-:W-:-:S07]  /*98b0*/  IMAD.MOV.U32 R7, RZ, RZ, -0x1 ;  /* 0xffffffffff077424 */ /* 0x000fce00078e00ff */
[----:B------:R-:W-:Y:S05]  /*98c0*/  WARPSYNC.COLLECTIVE R7, `(.L_x_196) ;  /* 0x00000000070c7348 */ /* 0x000fea0003c00000 */
[----:B------:R-:W-:Y:S02]  /*98d0*/  ELECT P1, UR62, PT ;  /* 0x00000000003e782f */ /* 0x000fe40003820000 */
[----:B------:R-:W-:Y:S01]  /*98e0*/  MOV R7, UR62 ;  /* 0x0000003e00077c02 */ /* 0x000fe20008000f00 */
[----:B------:R-:W-:Y:S10]  /*98f0*/  ENDCOLLECTIVE ;  /* 0x000000000000791b */ /* 0x000ff40003800000 */
.L_x_196:
[----:B------:R-:W-:Y:S05]  /*9900*/  BSYNC B0 ;  /* 0x0000000000007941 */ /* 0x000fea0003800000 */
.L_x_195:
[----:B------:R-:W-:Y:S01]  /*9910*/  PLOP3.LUT P0, PT, P1, PT, PT, 0x80, 0x0 ;  /* 0x000000000000781c */ /* 0x000fe20000f0f070 */
[----:B------:R-:W-:-:S12]  /*9920*/  BRA `(.L_x_197) ;  /* 0xfffffff800a07947 */ /* 0x000fd8000383ffff */
.L_x_186:
[----:B0-----:R0:W1:Y:S02]  /*9930*/  SYNCS.PHASECHK.TRANS64.TRYWAIT P0, [R6+URZ], R3 ;  /* 0x00000003060075a7 */ /* 0x001064000800017f */
[----:B-1----:R-:W-:Y:S05]  /*9940*/  @!P0 NANOSLEEP.SYNCS 0x989680 ;  /* 0x009896800000895d */ /* 0x002fea0003900000 */
[----:B------:R-:W1:Y:S02]  /*9950*/  @!P0 SYNCS.PHASECHK.TRANS64 P0, [R6+URZ], R3 ;  /* 0x00000003060085a7 */ /* 0x000e64000800007f */
[----:B-1----:R-:W-:Y:S05]  /*9960*/  @!P0 BRA `(.L_x_186) ;  /* 0xfffffffc00f08947 */ /* 0x002fea000383ffff */
[----:B------:R-:W-:Y:S05]  /*9970*/  BRA `(.L_x_198) ;  /* 0xfffffff800e07947 */ /* 0x000fea000383ffff */
.L_x_187:
[----:B0-----:R0:W1:Y:S02]  /*9980*/  SYNCS.PHASECHK.TRANS64.TRYWAIT P0, [R7+URZ], R4 ;  /* 0x00000004070075a7 */ /* 0x001064000800017f */
[----:B-1----:R-:W-:Y:S05]  /*9990*/  @!P0 NANOSLEEP.SYNCS 0x989680 ;  /* 0x009896800000895d */ /* 0x002fea0003900000 */
[----:B------:R-:W1:Y:S02]  /*99a0*/  @!P0 SYNCS.PHASECHK.TRANS64 P0, [R7+URZ], R4 ;  /* 0x00000004070085a7 */ /* 0x000e64000800007f */
[----:B-1----:R-:W-:Y:S05]  /*99b0*/  @!P0 BRA `(.L_x_187) ;  /* 0xfffffffc00f08947 */ /* 0x002fea000383ffff */
[----:B------:R-:W-:Y:S05]  /*99c0*/  BRA `(.L_x_199) ;  /* 0xfffffff800f07947 */ /* 0x000fea000383ffff */
.L_x_188:
[----:B0-----:R0:W1:Y:S02]  /*99d0*/  SYNCS.PHASECHK.TRANS64.TRYWAIT P0, [R10+URZ], R5 ;  /* 0x000000050a0075a7 */ /* 0x001064000800017f */
[----:B-1----:R-:W-:Y:S05]  /*99e0*/  @!P0 NANOSLEEP.SYNCS 0x989680 ;  /* 0x009896800000895d */ /* 0x002fea0003900000 */
[----:B------:R-:W1:Y:S02]  /*99f0*/  @!P0 SYNCS.PHASECHK.TRANS64 P0, [R10+URZ], R5 ;  /* 0x000000050a0085a7 */ /* 0x000e64000800007f */
[----:B-1----:R-:W-:Y:S05]  /*9a00*/  @!P0 BRA `(.L_x_188) ;  /* 0xfffffffc00f08947 */ /* 0x002fea000383ffff */
[----:B------:R-:W-:Y:S05]  /*9a10*/  BRA `(.L_x_200) ;  /* 0xfffffffc00007947 */ /* 0x000fea000383ffff */
.L_x_189:
[----:B-1----:R1:W2:Y:S02]  /*9a20*/  SYNCS.PHASECHK.TRANS64.TRYWAIT P0, [R11+URZ], R6 ;  /* 0x000000060b0075a7 */ /* 0x0022a4000800017f */
[----:B--2---:R-:W-:Y:S05]  /*9a30*/  @!P0 NANOSLEEP.SYNCS 0x989680 ;  /* 0x009896800000895d */ /* 0x004fea0003900000 */
[----:B------:R-:W2:Y:S02]  /*9a40*/  @!P0 SYNCS.PHASECHK.TRANS64 P0, [R11+URZ], R6 ;  /* 0x000000060b0085a7 */ /* 0x000ea4000800007f */
[----:B--2---:R-:W-:Y:S05]  /*9a50*/  @!P0 BRA `(.L_x_189) ;  /* 0xfffffffc00f08947 */ /* 0x004fea000383ffff */
[----:B------:R-:W-:Y:S05]  /*9a60*/  BRA `(.L_x_201) ;  /* 0xfffffffc00087947 */ /* 0x000fea000383ffff */
.L_x_202:
[----:B------:R-:W-:-:S00]  /*9a70*/  BRA `(.L_x_202) ;  /* 0xfffffffc00fc7947 */ /* 0x000fc0000383ffff */
[----:B------:R-:W-:-:S00]  /*9a80*/  NOP ;  /* 0x0000000000007918 */ /* 0x000fc00000000000 */
[----:B------:R-:W-:-:S00]  /*9a90*/  NOP ;  /* 0x0000000000007918 */ /* 0x000fc00000000000 */
[----:B------:R-:W-:-:S00]  /*9aa0*/  NOP ;  /* 0x0000000000007918 */ /* 0x000fc00000000000 */
[----:B------:R-:W-:-:S00]  /*9ab0*/  NOP ;  /* 0x0000000000007918 */ /* 0x000fc00000000000 */
[----:B------:R-:W-:-:S00]  /*9ac0*/  NOP ;  /* 0x0000000000007918 */ /* 0x000fc00000000000 */
[----:B------:R-:W-:-:S00]  /*9ad0*/  NOP ;  /* 0x0000000000007918 */ /* 0x000fc00000000000 */
[----:B------:R-:W-:-:S00]  /*9ae0*/  NOP ;  /* 0x0000000000007918 */ /* 0x000fc00000000000 */
[----:B------:R-:W-:-:S00]  /*9af0*/  NOP ;  /* 0x0000000000007918 */ /* 0x000fc00000000000 */
.L_x_203:


//--------------------- .nv.shared._ZN7cutlass13device_kernelINS_4gemm6kernel13GemmUniversalIN4cute5tupleIJiiiiEEENS1_10collective13CollectiveMmaINS1_37MainloopSm90TmaGmmaWarpSpecializedFP8ILi5ENS5_IJNS4_1CILi1EEESB_SB_EEENS1_35KernelTmaWarpSpecializedCooperativeEEENS5_IJNSA_ILi256EEENSA_ILi64EEENSA_ILi128EEEEEENS_12float_e4m3_tENS5_IJlSB_lEEESJ_SK_NS4_8TiledMMAINS4_8MMA_AtomIJNS4_4SM904GMMA30MMA_64x64x32_F32E4M3E4M3_SS_TNILNSO_7ScaleInE1ELSQ_1EEEEEENS4_6LayoutINS5_IJNSA_ILi2EEESB_SB_EEENS5_IJSB_NSA_ILi0EEESW_EEEEENS5_IJNS4_10UnderscoreESZ_SZ_EEEEENS4_13SM90_TMA_LOADENS4_14ComposedLayoutINS4_7SwizzleILi3ELi4ELi3EEENS4_18smem_ptr_flag_bitsILi8EEENST_INS5_IJNSA_ILi8EEESH_EEENS5_IJSH_SB_EEEEEEEvNS4_8identityES12_S1C_vS1D_EENS_8epilogue10collective6detail29Sm90TmaWarpSpecializedAdapterINS1G_15DefaultEpilogueISJ_SK_SK_NS1F_6thread17LinearCombinationISJ_Li1EffLNS1K_9ScaleType4KindE0ELNS_15FloatRoundStyleE2ESJ_EENS1_15EpilogueDefaultEEEEEvvEEEEvNT_6ParamsE --------------------------
	.section	.nv.shared._ZN7cutlass13device_kernelINS_4gemm6kernel13GemmUniversalIN4cute5tupleIJiiiiEEENS1_10collective13CollectiveMmaINS1_37MainloopSm90TmaGmmaWarpSpecializedFP8ILi5ENS5_IJNS4_1CILi1EEESB_SB_EEENS1_35KernelTmaWarpSpecializedCooperativeEEENS5_IJNSA_ILi256EEENSA_ILi64EEENSA_ILi128EEEEEENS_12float_e4m3_tENS5_IJlSB_lEEESJ_SK_NS4_8TiledMMAINS4_8MMA_AtomIJNS4_4SM904GMMA30MMA_64x64x32_F32E4M3E4M3_SS_TNILNSO_7ScaleInE1ELSQ_1EEEEEENS4_6LayoutINS5_IJNSA_ILi2EEESB_SB_EEENS5_IJSB_NSA_ILi0EEESW_EEEEENS5_IJNS4_10UnderscoreESZ_SZ_EEEEENS4_13SM90_TMA_LOADENS4_14ComposedLayoutINS4_7SwizzleILi3ELi4ELi3EEENS4_18smem_ptr_flag_bitsILi8EEENST_INS5_IJNSA_ILi8EEESH_EEENS5_IJSH_SB_EEEEEEEvNS4_8identityES12_S1C_vS1D_EENS_8epilogue10collective6detail29Sm90TmaWarpSpecializedAdapterINS1G_15DefaultEpilogueISJ_SK_SK_NS1F_6thread17LinearCombinationISJ_Li1EffLNS1K_9ScaleType4KindE0ELNS_15FloatRoundStyleE2ESJ_EENS1_15EpilogueDefaultEEEEEvvEEEEvNT_6ParamsE,"aw",@nobits
	.sectionflags	@""
	.align	16
	.zero		1024


//--------------------- .nv.shared.reserved.0     --------------------------
	.section	.nv.shared.reserved.0,"aw",@nobits
	.weak		__nv_reservedSMEM_offset_0_alias
	.size		__nv_reservedSMEM_offset_0_alias, 0, 0
	.other		__nv_reservedSMEM_offset_0_alias,@"STO_CUDA_RESERVED_SHARED STV_DEFAULT"
__nv_reservedSMEM_offset_0_alias:
	.zero		0


//--------------------- .nv.global                --------------------------
	.section	.nv.global,"aw",@nobits
.nv.global:
	.type		_ZN39_INTERNAL_9d300122_4_k_cu_e70b2c62_88824cute1_E,@object
	.size		_ZN39_INTERNAL_9d300122_4_k_cu_e70b2c62_88824cute1_E,(_ZN39_INTERNAL_9d300122_4_k_cu_e70b2c62_88824cuda3std3__45__cpo6cbeginE - _ZN39_INTERNAL_9d300122_4_k_cu_e70b2c62_88824cute1_E)
_ZN39_INTERNAL_9d300122_4_k_cu_e70b2c62_88824cute1_E:
	.zero		1
	.type		_ZN39_INTERNAL_9d300122_4_k_cu_e70b2c62_88824cuda3std3__45__cpo6cbeginE,@object
	.size		_ZN39_INTERNAL_9d300122_4_k_cu_e70b2c62_88824cuda3std3__45__cpo6cbeginE,(_ZN39_INTERNAL_9d300122_4_k_cu_e70b2c62_88824cuda3std3__48in_placeE - _ZN39_INTERNAL_9d300122_4_k_cu_e70b2c62_88824cuda3std3__45__cpo6cbeginE)
_ZN39_INTERNAL_9d300122_4_k_cu_e70b2c62_88824cuda3std3__45__cpo6cbeginE:
	.zero		1
	.type		_ZN39_INTERNAL_9d300122_4_k_cu_e70b2c62_88824cuda3std3__48in_placeE,@object
	.size		_ZN39_INTERNAL_9d300122_4_k_cu_e70b2c62_88824cuda3std3__48in_placeE,(_ZN39_INTERNAL_9d300122_4_k_cu_e70b2c62_88824cuda3std6ranges3__45__cpo9iter_moveE - _ZN39_INTERNAL_9d300122_4_k_cu_e70b2c62_88824cuda3std3__48in_placeE)
_ZN39_INTERNAL_9d300122_4_k_cu_e70b2c62_88824cuda3std3__48in_placeE:
	.zero		1
	.type		_ZN39_INTERNAL_9d300122_4_k_cu_e70b2c62_88824cuda3std6ranges3__45__cpo9iter_moveE,@object
	.size		_ZN39_INTERNAL_9d300122_4_k_cu_e70b2c62_88824cuda3std6ranges3__45__cpo9iter_moveE,(_ZN39_INTERNAL_9d300122_4_k_cu_e70b2c62_88824cuda3std3__45__cpo5beginE - _ZN39_INTERNAL_9d300122_4_k_cu_e70b2c62_88824cuda3std6ranges3__45__cpo9iter_moveE)
_ZN39_INTERNAL_9d300122_4_k_cu_e70b2c62_88824cuda3std6ranges3__45__cpo9iter_moveE:
	.zero		1
	.type		_ZN39_INTERNAL_9d300122_4_k_cu_e70b2c62_88824cuda3std3__45__cpo5beginE,@object
	.size		_ZN39_INTERNAL_9d300122_4_k_cu_e70b2c62_88824cuda3std3__45__cpo5beginE,(_ZN39_INTERNAL_9d300122_4_k_cu_e70b2c62_88824cuda3std3__441_GLOBAL__N__9d300122_4_k_cu_e70b2c62_88826ignoreE - _ZN39_INTERNAL_9d300122_4_k_cu_e70b2c62_88824cuda3std3__45__cpo5beginE)
_ZN39_INTERNAL_9d300122_4_k_cu_e70b2c62_88824cuda3std3__45__cpo5beginE:
	.zero		1
	.type		_ZN39_INTERNAL_9d300122_4_k_cu_e70b2c62_88824cuda3std3__441_GLOBAL__N__9d300122_4_k_cu_e70b2c62_88826ignoreE,@object
	.size		_ZN39_INTERNAL_9d300122_4_k_cu_e70b2c62_88824cuda3std3__441_GLOBAL__N__9d300122_4_k_cu_e70b2c62_88826ignoreE,(_ZN39_INTERNAL_9d300122_4_k_cu_e70b2c62_88824cute7productE - _ZN39_INTERNAL_9d300122_4_k_cu_e70b2c62_88824cuda3std3__441_GLOBAL__N__9d300122_4_k_cu_e70b2c62_88826ignoreE)
_ZN39_INTERNAL_9d300122_4_k_cu_e70b2c62_88824cuda3std3__441_GLOBAL__N__9d300122_4_k_cu_e70b2c62_88826ignoreE:
	.zero		1
	.type		_ZN39_INTERNAL_9d300122_4_k_cu_e70b2c62_88824cute7productE,@object
	.size		_ZN39_INTERNAL_9d300122_4_k_cu_e70b2c62_88824cute7productE,(_ZN39_INTERNAL_9d300122_4_k_cu_e70b2c62_88824cuda3std3__45__cpo3endE - _ZN39_INTERNAL_9d300122_4_k_cu_e70b2c62_88824cute7productE)
_ZN39_INTERNAL_9d300122_4_k_cu_e70b2c62_88824cute7productE:
	.zero		1
	.type		_ZN39_INTERNAL_9d300122_4_k_cu_e70b2c62_88824cuda3std3__45__cpo3endE,@object
	.size		_ZN39_INTERNAL_9d300122_4_k_cu_e70b2c62_88824cuda3std3__45__cpo3endE,(_ZN39_INTERNAL_9d300122_4_k_cu_e70b2c62_88824cuda3std3__419piecewise_constructE - _ZN39_INTERNAL_9d300122_4_k_cu_e70b2c62_88824cuda3std3__45__cpo3endE)
_ZN39_INTERNAL_9d300122_4_k_cu_e70b2c62_88824cuda3std3__45__cpo3endE:
	.zero		1
	.type		_ZN39_INTERNAL_9d300122_4_k_cu_e70b2c62_88824cuda3std3__419piecewise_constructE,@object
	.size		_ZN39_INTERNAL_9d300122_4_k_cu_e70b2c62_88824cuda3std3__419piecewise_constructE,(_ZN39_INTERNAL_9d300122_4_k_cu_e70b2c62_88824cuda3std3__45__cpo4cendE - _ZN39_INTERNAL_9d300122_4_k_cu_e70b2c62_88824cuda3std3__419piecewise_constructE)
_ZN39_INTERNAL_9d300122_4_k_cu_e70b2c62_88824cuda3std3__419piecewise_constructE:
	.zero		1
	.type		_ZN39_INTERNAL_9d300122_4_k_cu_e70b2c62_88824cuda3std3__45__cpo4cendE,@object
	.size		_ZN39_INTERNAL_9d300122_4_k_cu_e70b2c62_88824cuda3std3__45__cpo4cendE,(_ZN39_INTERNAL_9d300122_4_k_cu_e70b2c62_88824cuda3std6ranges3__45__cpo4swapE - _ZN39_INTERNAL_9d300122_4_k_cu_e70b2c62_88824cuda3std3__45__cpo4cendE)
_ZN39_INTERNAL_9d300122_4_k_cu_e70b2c62_88824cuda3std3__45__cpo4cendE:
	.zero		1
	.type		_ZN39_INTERNAL_9d300122_4_k_cu_e70b2c62_88824cuda3std6ranges3__45__cpo4swapE,@object
	.size		_ZN39_INTERNAL_9d300122_4_k_cu_e70b2c62_88824cuda3std6ranges3__45__cpo4swapE,(.L_7 - _ZN39_INTERNAL_9d300122_4_k_cu_e70b2c62_88824cuda3std6ranges3__45__cpo4swapE)
_ZN39_INTERNAL_9d300122_4_k_cu_e70b2c62_88824cuda3std6ranges3__45__cpo4swapE:
	.zero		1
.L_7:


//--------------------- .nv.constant0._ZN7cutlass13device_kernelINS_4gemm6kernel13GemmUniversalIN4cute5tupleIJiiiiEEENS1_10collective13CollectiveMmaINS1_37MainloopSm90TmaGmmaWarpSpecializedFP8ILi5ENS5_IJNS4_1CILi1EEESB_SB_EEENS1_35KernelTmaWarpSpecializedCooperativeEEENS5_IJNSA_ILi256EEENSA_ILi64EEENSA_ILi128EEEEEENS_12float_e4m3_tENS5_IJlSB_lEEESJ_SK_NS4_8TiledMMAINS4_8MMA_AtomIJNS4_4SM904GMMA30MMA_64x64x32_F32E4M3E4M3_SS_TNILNSO_7ScaleInE1ELSQ_1EEEEEENS4_6LayoutINS5_IJNSA_ILi2EEESB_SB_EEENS5_IJSB_NSA_ILi0EEESW_EEEEENS5_IJNS4_10UnderscoreESZ_SZ_EEEEENS4_13SM90_TMA_LOADENS4_14ComposedLayoutINS4_7SwizzleILi3ELi4ELi3EEENS4_18smem_ptr_flag_bitsILi8EEENST_INS5_IJNSA_ILi8EEESH_EEENS5_IJSH_SB_EEEEEEEvNS4_8identityES12_S1C_vS1D_EENS_8epilogue10collective6detail29Sm90TmaWarpSpecializedAdapterINS1G_15DefaultEpilogueISJ_SK_SK_NS1F_6thread17LinearCombinationISJ_Li1EffLNS1K_9ScaleType4KindE0ELNS_15FloatRoundStyleE2ESJ_EENS1_15EpilogueDefaultEEEEEvvEEEEvNT_6ParamsE --------------------------
	.section	.nv.constant0._ZN7cutlass13device_kernelINS_4gemm6kernel13GemmUniversalIN4cute5tupleIJiiiiEEENS1_10collective13CollectiveMmaINS1_37MainloopSm90TmaGmmaWarpSpecializedFP8ILi5ENS5_IJNS4_1CILi1EEESB_SB_EEENS1_35KernelTmaWarpSpecializedCooperativeEEENS5_IJNSA_ILi256EEENSA_ILi64EEENSA_ILi128EEEEEENS_12float_e4m3_tENS5_IJlSB_lEEESJ_SK_NS4_8TiledMMAINS4_8MMA_AtomIJNS4_4SM904GMMA30MMA_64x64x32_F32E4M3E4M3_SS_TNILNSO_7ScaleInE1ELSQ_1EEEEEENS4_6LayoutINS5_IJNSA_ILi2EEESB_SB_EEENS5_IJSB_NSA_ILi0EEESW_EEEEENS5_IJNS4_10UnderscoreESZ_SZ_EEEEENS4_13SM90_TMA_LOADENS4_14ComposedLayoutINS4_7SwizzleILi3ELi4ELi3EEENS4_18smem_ptr_flag_bitsILi8EEENST_INS5_IJNSA_ILi8EEESH_EEENS5_IJSH_SB_EEEEEEEvNS4_8identityES12_S1C_vS1D_EENS_8epilogue10collective6detail29Sm90TmaWarpSpecializedAdapterINS1G_15DefaultEpilogueISJ_SK_SK_NS1F_6thread17LinearCombinationISJ_Li1EffLNS1K_9ScaleType4KindE0ELNS_15FloatRoundStyleE2ESJ_EENS1_15EpilogueDefaultEEEEEvvEEEEvNT_6ParamsE,"a",@progbits
	.sectionflags	@""
	.align	4
.nv.constant0._ZN7cutlass13device_kernelINS_4gemm6kernel13GemmUniversalIN4cute5tupleIJiiiiEEENS1_10collective13CollectiveMmaINS1_37MainloopSm90TmaGmmaWarpSpecializedFP8ILi5ENS5_IJNS4_1CILi1EEESB_SB_EEENS1_35KernelTmaWarpSpecializedCooperativeEEENS5_IJNSA_ILi256EEENSA_ILi64EEENSA_ILi128EEEEEENS_12float_e4m3_tENS5_IJlSB_lEEESJ_SK_NS4_8TiledMMAINS4_8MMA_AtomIJNS4_4SM904GMMA30MMA_64x64x32_F32E4M3E4M3_SS_TNILNSO_7ScaleInE1ELSQ_1EEEEEENS4_6LayoutINS5_IJNSA_ILi2EEESB_SB_EEENS5_IJSB_NSA_ILi0EEESW_EEEEENS5_IJNS4_10UnderscoreESZ_SZ_EEEEENS4_13SM90_TMA_LOADENS4_14ComposedLayoutINS4_7SwizzleILi3ELi4ELi3EEENS4_18smem_ptr_flag_bitsILi8EEENST_INS5_IJNSA_ILi8EEESH_EEENS5_IJSH_SB_EEEEEEEvNS4_8identityES12_S1C_vS1D_EENS_8epilogue10collective6detail29Sm90TmaWarpSpecializedAdapterINS1G_15DefaultEpilogueISJ_SK_SK_NS1F_6thread17LinearCombinationISJ_Li1EffLNS1K_9ScaleType4KindE0ELNS_15FloatRoundStyleE2ESJ_EENS1_15EpilogueDefaultEEEEEvvEEEEvNT_6ParamsE:
	.zero		1664


//--------------------- SYMBOLS --------------------------

	.type		.nv.reservedSmem.offset0,@object
	.size		.nv.reservedSmem.offset0,0x4
